def gluon_wgmma(
    a_ptr,
    b_ptr,
    c_ptr,
    M,
    N,
    K,
    stride_am,
    stride_bk,
    stride_cm,
    BLOCK_M: gl.constexpr,
    BLOCK_N: gl.constexpr,
    BLOCK_K: gl.constexpr,
    DTYPE: gl.constexpr,
    A_LAYOUT: gl.constexpr,
    B_LAYOUT: gl.constexpr,
    C_LAYOUT: gl.constexpr,
    B_SHAPE: gl.constexpr,
    TRANS_B: gl.constexpr,
    NUM_BUFFERS: gl.constexpr,
    NUM_WARPS: gl.constexpr,
):
    a_desc = tma.make_tensor_descriptor(
        a_ptr, [M, K], [stride_am, 1], [BLOCK_M, BLOCK_K], A_LAYOUT
    )
    b_desc = tma.make_tensor_descriptor(
        b_ptr,
        [N, K] if TRANS_B else [K, N],
        [stride_bk, 1],
        B_SHAPE,
        B_LAYOUT,
    )
    c_desc = tma.make_tensor_descriptor(
        c_ptr, [M, N], [stride_cm, 1], [BLOCK_M, BLOCK_N], C_LAYOUT
    )

    a_bufs = gl.allocate_shared_memory(
        DTYPE, [NUM_BUFFERS, BLOCK_M, BLOCK_K], A_LAYOUT
    )
    b_bufs = gl.allocate_shared_memory(DTYPE, [NUM_BUFFERS] + B_SHAPE, B_LAYOUT)

    pid_m = gl.program_id(0)
    pid_n = gl.program_id(1)
    off_m = pid_m * BLOCK_M
    off_n = pid_n * BLOCK_N

    mma_layout: gl.constexpr = pick_wgmma_layout(DTYPE, BLOCK_M, BLOCK_N, NUM_WARPS)
    acc = warpgroup_mma_init(
        gl.zeros((BLOCK_M, BLOCK_N), dtype=gl.float32, layout=mma_layout)
    )

    bars = gl.allocate_shared_memory(
        gl.int64, [NUM_BUFFERS, 1], mbarrier.MBarrierLayout()
    )
    for i in gl.static_range(NUM_BUFFERS):
        mbarrier.init(bars.index(i), count=1)
    idx = 0
    phase = 0

    for k in range(0, K, BLOCK_K):
        a = a_bufs.index(idx)
        b = b_bufs.index(idx)
        bar = bars.index(idx)
        mbarrier.expect(bar, a_desc.block_type.nbytes + b_desc.block_type.nbytes)
        tma.async_copy_global_to_shared(a_desc, [off_m, k], bar, a)
        tma.async_copy_global_to_shared(
            b_desc, [off_n, k] if TRANS_B else [k, off_n], bar, b
        )
        mbarrier.wait(bar, phase=phase)

        if TRANS_B:
            b = b.permute((1, 0))
        acc = warpgroup_mma_wait(num_outstanding=0, deps=(acc,))
        acc = warpgroup_mma(a, b, acc, is_async=True)

        idx += 1
        if idx == NUM_BUFFERS:
            idx = 0
            phase ^= 1

    acc = warpgroup_mma_wait(num_outstanding=0, deps=(acc,))
    for i in gl.static_range(NUM_BUFFERS):
        mbarrier.invalidate(bars.index(i))

    c_smem = gl.allocate_shared_memory(DTYPE, [BLOCK_M, BLOCK_N], C_LAYOUT)
    c_smem.store(acc.to(DTYPE))
    fence_async_shared()
    tma.async_copy_shared_to_global(c_desc, [off_m, off_n], c_smem)
    tma.store_wait(pendings=0)

# config = {"BLOCK_K": 128, "BLOCK_M": 128, "BLOCK_N": 64, "arch": "sm_90", "dtype": "fp16", "num_buffers": 2, "num_warps": 8, "trans_b": 1}
# arch = sm_90


// ===== COMPILED SASS (sm_90a) =====

	.target	sm_90a

	.elftype	@"ET_EXEC"


//--------------------- .note.nv.tkinfo           --------------------------
	.section	.note.nv.tkinfo,"",@"SHT_NOTE"
	.sectionflags	@"SHF_NOTE_NV_TKINFO"
	.tkinfo
        /*0018*/ 	.word	0x00000002
        /*0030*/ 	.string	""
        /*0030*/ 	.string	"ptxas"
        /*0030*/ 	.string	"Cuda compilation tools, release 13.0, V13.0.88"
        /*0030*/ 	.string	"Build cuda_13.0.r13.0/compiler.36424714_0"
        /*0030*/ 	.string	"-v  -suppress-debug-info  -lineinfo  -arch sm_90a "



//--------------------- .note.nv.cuinfo           --------------------------
	.section	.note.nv.cuinfo,"",@"SHT_NOTE"
	.sectionflags	@"SHF_NOTE_NV_CUINFO"
        /*0018*/ 	.short	0x0002
        /*001a*/ 	.short	0x005a
        /*001c*/ 	.short	0x0082
	.zero		2


//--------------------- .nv.info                  --------------------------
	.section	.nv.info,"",@"SHT_CUDA_INFO"
	.align	4


	//----- nvinfo : EIATTR_REGCOUNT
	.align		4
        /*0000*/ 	.byte	0x04, 0x2f
        /*0002*/ 	.short	(.L_1 - .L_0)
	.align		4
.L_0:
        /*0004*/ 	.word	index@(gluon_wgmma)
        /*0008*/ 	.word	0x0000003a


	//----- nvinfo : EIATTR_FRAME_SIZE
	.align		4
.L_1:
        /*000c*/ 	.byte	0x04, 0x11
        /*000e*/ 	.short	(.L_3 - .L_2)
	.align		4
.L_2:
        /*0010*/ 	.word	index@(gluon_wgmma)
        /*0014*/ 	.word	0x00000000


	//----- nvinfo : EIATTR_MIN_STACK_SIZE
	.align		4
.L_3:
        /*0018*/ 	.byte	0x04, 0x12
        /*001a*/ 	.short	(.L_5 - .L_4)
	.align		4
.L_4:
        /*001c*/ 	.word	index@(gluon_wgmma)
        /*0020*/ 	.word	0x00000000
.L_5:


//--------------------- .nv.compat                --------------------------
	.section	.nv.compat,"",@"SHT_CUDA_COMPAT_INFO"
	.align	4
        /*0000*/ 	.byte	0x02, 0x09, 0x01, 0x00, 0x02, 0x02, 0x04, 0x00, 0x02, 0x05, 0x05, 0x00, 0x03, 0x07, 0x01, 0x01
        /*0010*/ 	.byte	0x02, 0x03, 0x03, 0x00, 0x02, 0x06, 0x01, 0x00, 0x04, 0x0b, 0x08, 0x00, 0x00, 0x00, 0x00, 0x00
        /*0020*/ 	.byte	0x00, 0x00, 0x00, 0x00


//--------------------- .nv.info.gluon_wgmma      --------------------------
	.section	.nv.info.gluon_wgmma,"",@"SHT_CUDA_INFO"
	.sectionflags	@""
	.align	4


	//----- nvinfo : EIATTR_CUDA_API_VERSION
	.align		4
        /*0000*/ 	.byte	0x04, 0x37
        /*0002*/ 	.short	(.L_7 - .L_6)
.L_6:
        /*0004*/ 	.word	0x00000082


	//----- nvinfo : EIATTR_KPARAM_INFO
	.align		4
.L_7:
        /*0008*/ 	.byte	0x04, 0x17
        /*000a*/ 	.short	(.L_9 - .L_8)
.L_8:
        /*000c*/ 	.word	0x00000000
        /*0010*/ 	.short	0x000a
        /*0012*/ 	.short	0x0048
        /*0014*/ 	.byte	0x00, 0xf4, 0x21, 0x00


	//----- nvinfo : EIATTR_KPARAM_INFO
	.align		4
.L_9:
        /*0018*/ 	.byte	0x04, 0x17
        /*001a*/ 	.short	(.L_11 - .L_10)
.L_10:
        /*001c*/ 	.word	0x00000000
        /*0020*/ 	.short	0x0009
        /*0022*/ 	.short	0x0040
        /*0024*/ 	.byte	0x00, 0xf4, 0x21, 0x00


	//----- nvinfo : EIATTR_KPARAM_INFO
	.align		4
.L_11:
        /*0028*/ 	.byte	0x04, 0x17
        /*002a*/ 	.short	(.L_13 - .L_12)
.L_12:
        /*002c*/ 	.word	0x00000000
        /*0030*/ 	.short	0x0008
        /*0032*/ 	.short	0x0038
        /*0034*/ 	.byte	0x00, 0xf0, 0x21, 0x00


	//----- nvinfo : EIATTR_KPARAM_INFO
	.align		4
.L_13:
        /*0038*/ 	.byte	0x04, 0x17
        /*003a*/ 	.short	(.L_15 - .L_14)
.L_14:
        /*003c*/ 	.word	0x00000000
        /*0040*/ 	.short	0x0007
        /*0042*/ 	.short	0x0030
        /*0044*/ 	.byte	0x00, 0xf0, 0x21, 0x00


	//----- nvinfo : EIATTR_KPARAM_INFO
	.align		4
.L_15:
        /*0048*/ 	.byte	0x04, 0x17
        /*004a*/ 	.short	(.L_17 - .L_16)
.L_16:
        /*004c*/ 	.word	0x00000000
        /*0050*/ 	.short	0x0006
        /*0052*/ 	.short	0x0028
        /*0054*/ 	.byte	0x00, 0xf0, 0x21, 0x00


	//----- nvinfo : EIATTR_KPARAM_INFO
	.align		4
.L_17:
        /*0058*/ 	.byte	0x04, 0x17
        /*005a*/ 	.short	(.L_19 - .L_18)
.L_18:
        /*005c*/ 	.word	0x00000000
        /*0060*/ 	.short	0x0005
        /*0062*/ 	.short	0x0020
        /*0064*/ 	.byte	0x00, 0xf0, 0x11, 0x00


	//----- nvinfo : EIATTR_KPARAM_INFO
	.align		4
.L_19:
        /*0068*/ 	.byte	0x04, 0x17
        /*006a*/ 	.short	(.L_21 - .L_20)
.L_20:
        /*006c*/ 	.word	0x00000000
        /*0070*/ 	.short	0x0004
        /*0072*/ 	.short	0x001c
        /*0074*/ 	.byte	0x00, 0xf0, 0x11, 0x00


	//----- nvinfo : EIATTR_KPARAM_INFO
	.align		4
.L_21:
        /*0078*/ 	.byte	0x04, 0x17
        /*007a*/ 	.short	(.L_23 - .L_22)
.L_22:
        /*007c*/ 	.word	0x00000000
        /*0080*/ 	.short	0x0003
        /*0082*/ 	.short	0x0018
        /*0084*/ 	.byte	0x00, 0xf0, 0x11, 0x00


	//----- nvinfo : EIATTR_KPARAM_INFO
	.align		4
.L_23:
        /*0088*/ 	.byte	0x04, 0x17
        /*008a*/ 	.short	(.L_25 - .L_24)
.L_24:
        /*008c*/ 	.word	0x00000000
        /*0090*/ 	.short	0x0002
        /*0092*/ 	.short	0x0010
        /*0094*/ 	.byte	0x00, 0xf4, 0x21, 0x00


	//----- nvinfo : EIATTR_KPARAM_INFO
	.align		4
.L_25:
        /*0098*/ 	.byte	0x04, 0x17
        /*009a*/ 	.short	(.L_27 - .L_26)
.L_26:
        /*009c*/ 	.word	0x00000000
        /*00a0*/ 	.short	0x0001
        /*00a2*/ 	.short	0x0008
        /*00a4*/ 	.byte	0x00, 0xf4, 0x21, 0x00


	//----- nvinfo : EIATTR_KPARAM_INFO
	.align		4
.L_27:
        /*00a8*/ 	.byte	0x04, 0x17
        /*00aa*/ 	.short	(.L_29 - .L_28)
.L_28:
        /*00ac*/ 	.word	0x00000000
        /*00b0*/ 	.short	0x0000
        /*00b2*/ 	.short	0x0000
        /*00b4*/ 	.byte	0x00, 0xf4, 0x21, 0x00


	//----- nvinfo : EIATTR_SPARSE_MMA_MASK
	.align		4
.L_29:
        /*00b8*/ 	.byte	0x03, 0x50
        /*00ba*/ 	.short	0x0000


	//----- nvinfo : EIATTR_MAXREG_COUNT
	.align		4
        /*00bc*/ 	.byte	0x03, 0x1b
        /*00be*/ 	.short	0x00ff


	//----- nvinfo : EIATTR_NUM_BARRIERS
	.align		4
        /*00c0*/ 	.byte	0x02, 0x4c
        /*00c2*/ 	.byte	0x01
	.zero		1


	//----- nvinfo : EIATTR_MERCURY_ISA_VERSION
	.align		4
        /*00c4*/ 	.byte	0x03, 0x5f
        /*00c6*/ 	.short	0x0101


	//----- nvinfo : EIATTR_INT_WARP_WIDE_INSTR_OFFSETS
	.align		4
        /*00c8*/ 	.byte	0x04, 0x31
        /*00ca*/ 	.short	(.L_31 - .L_30)


	//   ....[0]....
.L_30:
        /*00cc*/ 	.word	0x00001340


	//   ....[1]....
        /*00d0*/ 	.word	0x00001360


	//   ....[2]....
        /*00d4*/ 	.word	0x00001410


	//   ....[3]....
        /*00d8*/ 	.word	0x000016d0


	//   ....[4]....
        /*00dc*/ 	.word	0x000016e0


	//   ....[5]....
        /*00e0*/ 	.word	0x00001760


	//   ....[6]....
        /*00e4*/ 	.word	0x00001790


	//   ....[7]....
        /*00e8*/ 	.word	0x00001df0


	//   ....[8]....
        /*00ec*/ 	.word	0x00001e00


	//----- nvinfo : EIATTR_COOP_GROUP_MASK_REGIDS
	.align		4
.L_31:
        /*00f0*/ 	.byte	0x04, 0x29
        /*00f2*/ 	.short	(.L_33 - .L_32)


	//   ....[0]....
.L_32:
        /*00f4*/ 	.word	0xffffffff


	//   ....[1]....
        /*00f8*/ 	.word	0xffffffff


	//   ....[2]....
        /*00fc*/ 	.word	0xffffffff


	//----- nvinfo : EIATTR_COOP_GROUP_INSTR_OFFSETS
	.align		4
.L_33:
        /*0100*/ 	.byte	0x04, 0x28
        /*0102*/ 	.short	(.L_35 - .L_34)


	//   ....[0]....
.L_34:
        /*0104*/ 	.word	0x00000150


	//   ....[1]....
        /*0108*/ 	.word	0x00000700


	//   ....[2]....
        /*010c*/ 	.word	0x00000cf0


	//----- nvinfo : EIATTR_MBARRIER_INSTR_OFFSETS
	.align		4
.L_35:
        /*0110*/ 	.byte	0x04, 0x39
        /*0112*/ 	.short	(.L_37 - .L_36)


	//   ....[0]....
.L_36:
        /*0114*/ 	.word	0x00001490
        /*0118*/ 	.word	0x000000ff
        /*011c*/ 	.word	0x00018000
        /*0120*/ 	.short	0x0100
        /*0122*/ 	.byte	0x0c
	.zero		1


	//   ....[1]....
        /*0124*/ 	.word	0x000014b0
        /*0128*/ 	.word	0x000000ff
        /*012c*/ 	.word	0x00018008
        /*0130*/ 	.short	0x0100
        /*0132*/ 	.byte	0x0c
	.zero		1


	//   ....[2]....
        /*0134*/ 	.word	0x00001840
        /*0138*/ 	.word	0x000000ff
        /*013c*/ 	.word	0x00018000
        /*0140*/ 	.short	0x010a
        /*0142*/ 	.byte	0x20
	.zero		1


	//   ....[3]....
        /*0144*/ 	.word	0x00001c60
        /*0148*/ 	.word	0x000000ff
        /*014c*/ 	.word	0x00018000
        /*0150*/ 	.short	0x0108
        /*0152*/ 	.byte	0x0c
	.zero		1


	//   ....[4]....
        /*0154*/ 	.word	0x00001d80
        /*0158*/ 	.word	0x000000ff
        /*015c*/ 	.word	0x00018008
        /*0160*/ 	.short	0x0108
        /*0162*/ 	.byte	0x0c
	.zero		1


	//   ....[5]....
        /*0164*/ 	.word	0x00001eb0
        /*0168*/ 	.word	0x000000ff
        /*016c*/ 	.word	0x00018000
        /*0170*/ 	.short	0x010a
        /*0172*/ 	.byte	0x20
	.zero		1


	//----- nvinfo : EIATTR_NUM_MBARRIERS
	.align		4
.L_37:
        /*0174*/ 	.byte	0x03, 0x38
        /*0176*/ 	.short	0x0002


	//----- nvinfo : EIATTR_EXIT_INSTR_OFFSETS
	.align		4
        /*0178*/ 	.byte	0x04, 0x1c
        /*017a*/ 	.short	(.L_39 - .L_38)


	//   ....[0]....
.L_38:
        /*017c*/ 	.word	0x00001ea0


	//----- nvinfo : EIATTR_REQNTID
	.align		4
.L_39:
        /*0180*/ 	.byte	0x04, 0x10
        /*0182*/ 	.short	(.L_41 - .L_40)
.L_40:
        /*0184*/ 	.word	0x00000100
        /*0188*/ 	.word	0x00000001
        /*018c*/ 	.word	0x00000001


	//----- nvinfo : EIATTR_CRS_STACK_SIZE
	.align		4
.L_41:
        /*0190*/ 	.byte	0x04, 0x1e
        /*0192*/ 	.short	(.L_43 - .L_42)
.L_42:
        /*0194*/ 	.word	0x00000000


	//----- nvinfo : EIATTR_CBANK_PARAM_SIZE
	.align		4
.L_43:
        /*0198*/ 	.byte	0x03, 0x19
        /*019a*/ 	.short	0x0050


	//----- nvinfo : EIATTR_PARAM_CBANK
	.align		4
        /*019c*/ 	.byte	0x04, 0x0a
        /*019e*/ 	.short	(.L_45 - .L_44)
	.align		4
.L_44:
        /*01a0*/ 	.word	index@(.nv.constant0.gluon_wgmma)
        /*01a4*/ 	.short	0x0210
        /*01a6*/ 	.short	0x0050


	//----- nvinfo : EIATTR_SW_WAR
	.align		4
.L_45:
        /*01a8*/ 	.byte	0x04, 0x36
        /*01aa*/ 	.short	(.L_47 - .L_46)
.L_46:
        /*01ac*/ 	.word	0x00000008
.L_47:


//--------------------- .nv.callgraph             --------------------------
	.section	.nv.callgraph,"",@"SHT_CUDA_CALLGRAPH"
	.align	4
	.sectionentsize	8
	.align		4
        /*0000*/ 	.word	0x00000000
	.align		4
        /*0004*/ 	.word	0xffffffff
	.align		4
        /*0008*/ 	.word	0x00000000
	.align		4
        /*000c*/ 	.word	0xfffffffe
	.align		4
        /*0010*/ 	.word	0x00000000
	.align		4
        /*0014*/ 	.word	0xfffffffd
	.align		4
        /*0018*/ 	.word	0x00000000
	.align		4
        /*001c*/ 	.word	0xfffffffc


//--------------------- .text.gluon_wgmma         --------------------------
	.section	.text.gluon_wgmma,"ax",@progbits
	.align	128
        .global         gluon_wgmma
        .type           gluon_wgmma,@function
        .size           gluon_wgmma,(.L_x_52 - gluon_wgmma)
        .other          gluon_wgmma,@"STO_CUDA_ENTRY STV_DEFAULT"
gluon_wgmma:
.text.gluon_wgmma:
[----:B------:R-:W-:Y:S01]  /*0000*/  LDC R1, c[0x0][0x28] ;  /* 0x00000a00ff017b82 */ /* 0x000fe20000000800 */
[----:B------:R-:W1:Y:S07]  /*0010*/  S2R R0, SR_TID.X ;  /* 0x0000000000007919 */ /* 0x000e6e0000002100 */
[----:B------:R-:W2:Y:S01]  /*0020*/  S2UR UR4, SR_CgaCtaId ;  /* 0x00000000000479c3 */ /* 0x000ea20000008800 */
[----:B------:R-:W-:Y:S01]  /*0030*/  UMOV UR12, 0x400 ;  /* 0x00000400000c7882 */ /* 0x000fe20000000000 */
[----:B------:R-:W-:Y:S01]  /*0040*/  ULDC UR6, c[0x0][0xc] ;  /* 0x0000030000067ab9 */ /* 0x000fe20000000800 */
[----:B------:R-:W-:Y:S01]  /*0050*/  ULDC.64 UR28, c[0x0][0x250] ;  /* 0x00009400001c7ab9 */ /* 0x000fe20000000a00 */
[----:B------:R-:W-:Y:S04]  /*0060*/  BSSY B0, `(.L_x_0) ;  /* 0x000001f000007945 */ /* 0x000fe80003800000 */
[----:B------:R-:W3:Y:S08]  /*0070*/  LDC R2, c[0x0][0x228] ;  /* 0x00008a00ff027b82 */ /* 0x000ef00000000800 */
[----:B------:R-:W4:Y:S08]  /*0080*/  LDC R8, c[0x0][0x230] ;  /* 0x00008c00ff087b82 */ /* 0x000f300000000800 */
[----:B------:R-:W-:Y:S01]  /*0090*/  S2UR UR15, SR_CTAID.Y ;  /* 0x00000000000f79c3 */ /* 0x000fe20000002600 */
[----:B--2---:R-:W-:-:S03]  /*00a0*/  ULEA UR12, UR4, UR12, 0x18 ;  /* 0x0000000c040c7291 */ /* 0x004fc6000f8ec03f */
[----:B------:R-:W-:Y:S01]  /*00b0*/  ULDC UR4, c[0x0][0x10] ;  /* 0x0000040000047ab9 */ /* 0x000fe20000000800 */
[----:B-1----:R-:W-:-:S03]  /*00c0*/  LOP3.LUT R6, R0, 0xff, RZ, 0xc0, !PT ;  /* 0x000000ff00067812 */ /* 0x002fc600078ec0ff */
[----:B------:R-:W1:Y:S01]  /*00d0*/  S2UR UR5, SR_CTAID.Z ;  /* 0x00000000000579c3 */ /* 0x000e620000002700 */
[----:B---3--:R-:W-:Y:S01]  /*00e0*/  VIADD R2, R2, 0xffffffff ;  /* 0xffffffff02027836 */ /* 0x008fe20000000000 */
[C---:B------:R-:W-:Y:S02]  /*00f0*/  ISETP.GE.U32.AND P0, PT, R6.reuse, 0x20, PT ;  /* 0x000000200600780c */ /* 0x040fe40003f06070 */
[C---:B------:R-:W-:Y:S02]  /*0100*/  ISETP.NE.U32.AND P2, PT, R6.reuse, RZ, PT ;  /* 0x000000ff0600720c */ /* 0x040fe40003f45070 */
[----:B------:R-:W-:Y:S02]  /*0110*/  LEA R11, R6, UR12, 0x2 ;  /* 0x0000000c060b7c11 */ /* 0x000fe4000f8e10ff */
[----:B------:R-:W2:Y:S01]  /*0120*/  S2UR UR30, SR_CTAID.X ;  /* 0x00000000001e79c3 */ /* 0x000ea20000002500 */
[----:B----4-:R-:W-:-:S06]  /*0130*/  VIADD R9, R8, 0xffffffff ;  /* 0xffffffff08097836 */ /* 0x010fcc0000000000 */
[----:B------:R3:W-:Y:S01]  /*0140*/  @!P0 STS [R11], RZ ;  /* 0x000000ff0b008388 */ /* 0x0007e20000000800 */
[----:B------:R-:W-:-:S03]  /*0150*/  NOP ;  /* 0x0000000000007918 */ /* 0x000fc60000000000 */
[----:B------:R3:W-:Y:S01]  /*0160*/  @!P2 STS [UR12+0x24], R2 ;  /* 0x00002402ff00a988 */ /* 0x0007e2000800080c */
[----:B-1----:R-:W-:-:S03]  /*0170*/  UIMAD UR4, UR5, UR4, UR15 ;  /* 0x00000004050472a4 */ /* 0x002fc6000f8e020f */
[----:B------:R3:W-:Y:S01]  /*0180*/  @!P2 STS [UR12+0x20], R9 ;  /* 0x00002009ff00a988 */ /* 0x0007e2000800080c */
[----:B--2---:R-:W-:-:S04]  /*0190*/  UIMAD UR4, UR4, UR6, UR30 ;  /* 0x00000006040472a4 */ /* 0x004fc8000f8e021e */
[----:B------:R-:W-:-:S03]  /*01a0*/  UIMAD UR5, UR4, 0x180, URZ ;  /* 0x00000180040578a4 */ /* 0x000fc6000f8e023f */
[----:B------:R-:W-:Y:S01]  /*01b0*/  UMOV UR4, URZ ;  /* 0x0000003f00047c82 */ /* 0x000fe20008000000 */
[----:B------:R-:W-:-:S04]  /*01c0*/  UIADD3 UR20, UP0, UR5, UR28, URZ ;  /* 0x0000001c05147290 */ /* 0x000fc8000ff1e03f */
[----:B------:R-:W-:Y:S01]  /*01d0*/  ULEA.HI.X.SX32 UR21, UR5, UR29, 0x1, UP0 ;  /* 0x0000001d05157291 */ /* 0x000fe200080f0e3f */
[----:B---3--:R-:W-:Y:S11]  /*01e0*/  @P2 BRA `(.L_x_1) ;  /* 0x0000000000182947 */ /* 0x008ff60003800000 */
[----:B------:R-:W1:Y:S01]  /*01f0*/  LDS R3, [UR12+0x8] ;  /* 0x0000080cff037984 */ /* 0x000e620008000800 */
[----:B------:R-:W2:Y:S01]  /*0200*/  LDC.64 R12, c[0x0][0x210] ;  /* 0x00008400ff0c7b82 */ /* 0x000ea20000000a00 */
[----:B------:R-:W-:Y:S02]  /*0210*/  IMAD.MOV.U32 R4, RZ, RZ, 0x70 ;  /* 0x00000070ff047424 */ /* 0x000fe400078e00ff */
[----:B--2---:R2:W-:Y:S03]  /*0220*/  STS.64 [UR12], R12 ;  /* 0x0000000cff007988 */ /* 0x0045e60008000a0c */
[----:B-1----:R-:W-:-:S05]  /*0230*/  LOP3.LUT R3, R3, 0x10, R4, 0xd8, !PT ;  /* 0x0000001003037812 */ /* 0x002fca00078ed804 */
[----:B------:R2:W-:Y:S02]  /*0240*/  STS [UR12+0x8], R3 ;  /* 0x00000803ff007988 */ /* 0x0005e4000800080c */
.L_x_1:
[----:B------:R-:W-:Y:S05]  /*0250*/  BSYNC B0 ;  /* 0x0000000000007941 */ /* 0x000fea0003800000 */
.L_x_0:
[----:B------:R-:W-:Y:S04]  /*0260*/  BSSY B0, `(.L_x_2) ;  /* 0x000000a000007945 */ /* 0x000fe80003800000 */
[----:B------:R-:W-:Y:S05]  /*0270*/  @P2 BRA `(.L_x_3) ;  /* 0x0000000000202947 */ /* 0x000fea0003800000 */
[----:B--2---:R-:W1:Y:S01]  /*0280*/  LDS R3, [UR12+0x34] ;  /* 0x0000340cff037984 */ /* 0x004e620008000800 */
[----:B------:R-:W-:Y:S02]  /*0290*/  IMAD.MOV.U32 R4, RZ, RZ, 0x3f000000 ;  /* 0x3f000000ff047424 */ /* 0x000fe400078e00ff */
[----:B------:R-:W-:Y:S01]  /*02a0*/  @!P2 IMAD.MOV.U32 R5, RZ, RZ, 0x7f ;  /* 0x0000007fff05a424 */ /* 0x000fe200078e00ff */
[----:B------:R-:W2:Y:S02]  /*02b0*/  @!P2 LDS R10, [UR12+0x38] ;  /* 0x0000380cff0aa984 */ /* 0x000ea40008000800 */
[----:B-1----:R-:W-:Y:S02]  /*02c0*/  LOP3.LUT R3, R3, 0xff000000, R4, 0xb8, !PT ;  /* 0xff00000003037812 */ /* 0x002fe400078eb804 */
[----:B--2---:R-:W-:-:S03]  /*02d0*/  @!P2 LOP3.LUT R4, R10, 0xff, R5, 0xb8, !PT ;  /* 0x000000ff0a04a812 */ /* 0x004fc600078eb805 */
[----:B------:R1:W-:Y:S04]  /*02e0*/  STS [UR12+0x34], R3 ;  /* 0x00003403ff007988 */ /* 0x0003e8000800080c */
[----:B------:R1:W-:Y:S02]  /*02f0*/  @!P2 STS [UR12+0x38], R4 ;  /* 0x00003804ff00a988 */ /* 0x0003e4000800080c */
.L_x_3:
[----:B------:R-:W-:Y:S05]  /*0300*/  BSYNC B0 ;  /* 0x0000000000007941 */ /* 0x000fea0003800000 */
.L_x_2:
[----:B------:R-:W-:Y:S04]  /*0310*/  BSSY B0, `(.L_x_4) ;  /* 0x000000e000007945 */ /* 0x000fe80003800000 */
[----:B------:R-:W-:Y:S05]  /*0320*/  @P2 BRA `(.L_x_5) ;  /* 0x0000000000302947 */ /* 0x000fea0003800000 */
[----:B-1----:R-:W1:Y:S01]  /*0330*/  LDS R4, [UR12+0x34] ;  /* 0x0000340cff047984 */ /* 0x002e620008000800 */
[----:B--2---:R-:W2:Y:S03]  /*0340*/  LDC.64 R12, c[0x0][0x238] ;  /* 0x00008e00ff0c7b82 */ /* 0x004ea60000000a00 */
[----:B------:R-:W3:Y:S01]  /*0350*/  LDS R3, [UR12+0x1c] ;  /* 0x00001c0cff037984 */ /* 0x000ee20008000800 */
[C---:B--2---:R-:W-:Y:S01]  /*0360*/  SHF.L.U64.HI R10, R12.reuse, 0x1, R13 ;  /* 0x000000010c0a7819 */ /* 0x044fe2000001020d */
[----:B------:R-:W-:-:S03]  /*0370*/  IMAD.SHL.U32 R5, R12, 0x2, RZ ;  /* 0x000000020c057824 */ /* 0x000fc600078e00ff */
[--C-:B------:R-:W-:Y:S02]  /*0380*/  SHF.R.U32.HI R12, RZ, 0x4, R10.reuse ;  /* 0x00000004ff0c7819 */ /* 0x100fe4000001160a */
[----:B------:R-:W-:-:S05]  /*0390*/  SHF.R.U64 R5, R5, 0x4, R10 ;  /* 0x0000000405057819 */ /* 0x000fca000000120a */
[----:B------:R4:W-:Y:S01]  /*03a0*/  STS [UR12+0xc], R5 ;  /* 0x00000c05ff007988 */ /* 0x0009e2000800080c */
[----:B-1----:R-:W-:Y:S02]  /*03b0*/  LOP3.LUT R4, R4, 0x7, RZ, 0xb8, !PT ;  /* 0x0000000704047812 */ /* 0x002fe400078eb8ff */
[----:B---3--:R-:W-:-:S03]  /*03c0*/  LOP3.LUT R3, R3, 0xf, R12, 0xb8, !PT ;  /* 0x0000000f03037812 */ /* 0x008fc600078eb80c */
[----:B------:R4:W-:Y:S04]  /*03d0*/  STS [UR12+0x34], R4 ;  /* 0x00003404ff007988 */ /* 0x0009e8000800080c */
[----:B------:R4:W-:Y:S02]  /*03e0*/  STS [UR12+0x1c], R3 ;  /* 0x00001c03ff007988 */ /* 0x0009e4000800080c */
.L_x_5:
[----:B------:R-:W-:Y:S05]  /*03f0*/  BSYNC B0 ;  /* 0x0000000000007941 */ /* 0x000fea0003800000 */
.L_x_4:
[----:B------:R-:W-:Y:S04]  /*0400*/  BSSY B1, `(.L_x_6) ;  /* 0x000001a000017945 */ /* 0x000fe80003800000 */
[----:B------:R-:W-:Y:S04]  /*0410*/  BSSY B0, `(.L_x_7) ;  /* 0x0000015000007945 */ /* 0x000fe80003800000 */
[----:B------:R-:W-:Y:S05]  /*0420*/  @P2 BRA `(.L_x_8) ;  /* 0x0000000000202947 */ /* 0x000fea0003800000 */
[----:B-12-4-:R-:W1:Y:S02]  /*0430*/  LDS R3, [UR12+0x34] ;  /* 0x0000340cff037984 */ /* 0x016e640008000800 */
[----:B-1----:R-:W-:-:S05]  /*0440*/  LOP3.LUT R3, R3, 0x38, RZ, 0xb8, !PT ;  /* 0x0000003803037812 */ /* 0x002fca00078eb8ff */
[----:B------:R1:W-:Y:S01]  /*0450*/  STS [UR12+0x34], R3 ;  /* 0x00003403ff007988 */ /* 0x0003e2000800080c */
[----:B------:R-:W-:Y:S05]  /*0460*/  @P2 BRA `(.L_x_9) ;  /* 0x0000000000202947 */ /* 0x000fea0003800000 */
[----:B-1----:R-:W1:Y:S01]  /*0470*/  LDS R3, [UR12+0x8] ;  /* 0x0000080cff037984 */ /* 0x002e620008000800 */
[----:B------:R-:W-:-:S05]  /*0480*/  IMAD.MOV.U32 R4, RZ, RZ, 0x780 ;  /* 0x00000780ff047424 */ /* 0x000fca00078e00ff */
[----:B-1----:R-:W-:-:S05]  /*0490*/  LOP3.LUT R3, R3, 0x300, R4, 0xd8, !PT ;  /* 0x0000030003037812 */ /* 0x002fca00078ed804 */
[----:B------:R3:W-:Y:S02]  /*04a0*/  STS [UR12+0x8], R3 ;  /* 0x00000803ff007988 */ /* 0x0007e4000800080c */
.L_x_8:
[----:B------:R-:W-:Y:S05]  /*04b0*/  @P2 BRA `(.L_x_10) ;  /* 0x0000000000282947 */ /* 0x000fea0003800000 */
[----:B-1234-:R-:W1:Y:S02]  /*04c0*/  LDS R3, [UR12+0x8] ;  /* 0x0000080cff037984 */ /* 0x01ee640008000800 */
[----:B-1----:R-:W-:-:S05]  /*04d0*/  LOP3.LUT R3, R3, 0x1800, RZ, 0xb8, !PT ;  /* 0x0000180003037812 */ /* 0x002fca00078eb8ff */
[----:B------:R2:W-:Y:S02]  /*04e0*/  STS [UR12+0x8], R3 ;  /* 0x00000803ff007988 */ /* 0x0005e4000800080c */
.L_x_9:
[----:B------:R-:W-:Y:S05]  /*04f0*/  @P2 BREAK B0 ;  /* 0x0000000000002942 */ /* 0x000fea0003800000 */
[----:B------:R-:W-:Y:S05]  /*0500*/  @P2 BRA `(.L_x_11) ;  /* 0x0000000000242947 */ /* 0x000fea0003800000 */
[----:B------:R-:W3:Y:S01]  /*0510*/  LDS R4, [UR12+0x8] ;  /* 0x0000080cff047984 */ /* 0x000ee20008000800 */
[----:B-12---:R-:W-:-:S05]  /*0520*/  IMAD.MOV.U32 R3, RZ, RZ, 0x6000 ;  /* 0x00006000ff037424 */ /* 0x006fca00078e00ff */
[----:B---3--:R-:W-:-:S04]  /*0530*/  LOP3.LUT R3, R4, 0x6000, R3, 0xd8, !PT ;  /* 0x0000600004037812 */ /* 0x008fc800078ed803 */
[----:B------:R-:W-:-:S05]  /*0540*/  LOP3.LUT R3, R3, 0x400000, RZ, 0xb8, !PT ;  /* 0x0040000003037812 */ /* 0x000fca00078eb8ff */
[----:B------:R5:W-:Y:S02]  /*0550*/  STS [UR12+0x8], R3 ;  /* 0x00000803ff007988 */ /* 0x000be4000800080c */
.L_x_10:
[----:B------:R-:W-:Y:S05]  /*0560*/  BSYNC B0 ;  /* 0x0000000000007941 */ /* 0x000fea0003800000 */
.L_x_7:
[----:B-12345:R-:W1:Y:S02]  /*0570*/  @!P2 LDS R3, [UR12+0x8] ;  /* 0x0000080cff03a984 */ /* 0x03ee640008000800 */
[----:B-1----:R-:W-:-:S05]  /*0580*/  @!P2 LOP3.LUT R3, R3, 0x8000, RZ, 0xb8, !PT ;  /* 0x000080000303a812 */ /* 0x002fca00078eb8ff */
[----:B------:R3:W-:Y:S02]  /*0590*/  @!P2 STS [UR12+0x8], R3 ;  /* 0x00000803ff00a988 */ /* 0x0007e4000800080c */
.L_x_11:
[----:B------:R-:W-:Y:S05]  /*05a0*/  BSYNC B1 ;  /* 0x0000000000017941 */ /* 0x000fea0003800000 */
.L_x_6:
[----:B------:R-:W-:Y:S05]  /*05b0*/  WARPSYNC.ALL ;  /* 0x0000000000007948 */ /* 0x000fea0003800000 */
[----:B------:R-:W-:Y:S05]  /*05c0*/  @P0 BRA `(.L_x_12) ;  /* 0x0000000000280947 */ /* 0x000fea0003800000 */
[----:B-123--:R-:W1:Y:S01]  /*05d0*/  S2R R3, SR_LANEID ;  /* 0x0000000000037919 */ /* 0x00ee620000000000 */
[----:B------:R-:W-:Y:S05]  /*05e0*/  WARPSYNC.ALL ;  /* 0x0000000000007948 */ /* 0x000fea0003800000 */
[----:B-1----:R-:W-:-:S05]  /*05f0*/  IMAD.SHL.U32 R3, R3, 0x4, RZ ;  /* 0x0000000403037824 */ /* 0x002fca00078e00ff */
[----:B------:R-:W1:Y:S01]  /*0600*/  LDS R7, [R3+UR12] ;  /* 0x0000000c03077984 */ /* 0x000e620008000800 */
[----:B------:R-:W-:-:S05]  /*0610*/  IADD3 R4, P1, R3, UR20, RZ ;  /* 0x0000001403047c10 */ /* 0x000fca000ff3e0ff */
[----:B------:R-:W-:-:S05]  /*0620*/  IMAD.X R5, RZ, RZ, UR21, P1 ;  /* 0x00000015ff057e24 */ /* 0x000fca00088e06ff */
[----:B-1----:R4:W5:Y:S01]  /*0630*/  ATOMG.E.EXCH.STRONG.GPU PT, RZ, [R4], R7 ;  /* 0x0000000704ff73a8 */ /* 0x00296200041ee100 */
[----:B------:R-:W-:-:S04]  /*0640*/  DEPBAR {5,4,3,2,1,0} ;  /* 0x0000003f0000791a */ /* 0x000fc80000000000 */
[----:B------:R4:W-:Y:S01]  /*0650*/  UTMACCTL.IV [UR20] ;  /* 0x00000000140079b9 */ /* 0x0009e20008000000 */
[----:B------:R-:W-:Y:S01]  /*0660*/  NOP ;  /* 0x0000000000007918 */ /* 0x000fe20000000000 */
.L_x_12:
[----:B------:R-:W-:Y:S05]  /*0670*/  @P0 BRA `(.L_x_13) ;  /* 0x00000000000c0947 */ /* 0x000fea0003800000 */
[----:B------:R0:W-:Y:S01]  /*0680*/  UTMACMDFLUSH ;  /* 0x00000000000079b7 */ /* 0x0001e20000000000 */
[----:B------:R-:W-:Y:S05]  /*0690*/  @P0 BRA `(.L_x_13) ;  /* 0x0000000000040947 */ /* 0x000fea0003800000 */
[----:B------:R-:W-:-:S04]  /*06a0*/  DEPBAR.LE SB0, 0x0 ;  /* 0x000080000000791a */ /* 0x000fc80000000000 */
.L_x_13:
[----:B------:R-:W-:Y:S05]  /*06b0*/  WARPSYNC.ALL ;  /* 0x0000000000007948 */ /* 0x000fea0003800000 */
[----:B-----5:R-:W-:Y:S06]  /*06c0*/  BAR.SYNC.DEFER_BLOCKING 0x0 ;  /* 0x0000000000007b1d */ /* 0x020fec0000010000 */
[----:B------:R-:W-:Y:S02]  /*06d0*/  BSSY B1, `(.L_x_14) ;  /* 0x000000b000017945 */ /* 0x000fe40003800000 */
[----:B------:R-:W-:Y:S06]  /*06e0*/  BAR.SYNC.DEFER_BLOCKING 0x0 ;  /* 0x0000000000007b1d */ /* 0x000fec0000010000 */
[----:B------:R5:W-:Y:S01]  /*06f0*/  @!P0 STS [R11], RZ ;  /* 0x000000ff0b008388 */ /* 0x000be20000000800 */
[----:B------:R-:W-:Y:S01]  /*0700*/  NOP ;  /* 0x0000000000007918 */ /* 0x000fe20000000000 */
[----:B------:R-:W-:Y:S05]  /*0710*/  @P2 BRA `(.L_x_15) ;  /* 0x0000000000182947 */ /* 0x000fea0003800000 */
[----:B-123--:R-:W1:Y:S01]  /*0720*/  LDS R3, [UR12+0x8] ;  /* 0x0000080cff037984 */ /* 0x00ee620008000800 */
[----:B------:R-:W2:Y:S01]  /*0730*/  LDC.64 R12, c[0x0][0x218] ;  /* 0x00008600ff0c7b82 */ /* 0x000ea20000000a00 */
[----:B----4-:R-:W-:Y:S02]  /*0740*/  IMAD.MOV.U32 R4, RZ, RZ, 0x70 ;  /* 0x00000070ff047424 */ /* 0x010fe400078e00ff */
[----:B--2---:R2:W-:Y:S03]  /*0750*/  STS.64 [UR12], R12 ;  /* 0x0000000cff007988 */ /* 0x0045e60008000a0c */
[----:B-1----:R-:W-:-:S05]  /*0760*/  LOP3.LUT R3, R3, 0x10, R4, 0xd8, !PT ;  /* 0x0000001003037812 */ /* 0x002fca00078ed804 */
[----:B------:R2:W-:Y:S02]  /*0770*/  STS [UR12+0x8], R3 ;  /* 0x00000803ff007988 */ /* 0x0005e4000800080c */
.L_x_15:
[----:B----4-:R-:W-:Y:S05]  /*0780*/  BSYNC B1 ;  /* 0x0000000000017941 */ /* 0x010fea0003800000 */
.L_x_14:
[----:B------:R-:W-:Y:S04]  /*0790*/  BSSY B2, `(.L_x_16) ;  /* 0x000000f000027945 */ /* 0x000fe80003800000 */
[----:B------:R-:W-:Y:S04]  /*07a0*/  BSSY B1, `(.L_x_17) ;  /* 0x000000c000017945 */ /* 0x000fe80003800000 */
[----:B------:R-:W-:Y:S05]  /*07b0*/  @P2 BRA `(.L_x_18) ;  /* 0x0000000000282947 */ /* 0x000fea0003800000 */
[----:B-123--:R-:W1:Y:S01]  /*07c0*/  LDS R3, [UR12+0x34] ;  /* 0x0000340cff037984 */ /* 0x00ee620008000800 */
[----:B------:R-:W-:Y:S01]  /*07d0*/  IMAD.MOV.U32 R4, RZ, RZ, 0x3f000000 ;  /* 0x3f000000ff047424 */ /* 0x000fe200078e00ff */
[----:B------:R-:W-:Y:S05]  /*07e0*/  @P2 BREAK B1 ;  /* 0x0000000000012942 */ /* 0x000fea0003800000 */
[----:B-1----:R-:W-:-:S05]  /*07f0*/  LOP3.LUT R3, R3, 0xff000000, R4, 0xb8, !PT ;  /* 0xff00000003037812 */ /* 0x002fca00078eb804 */
[----:B------:R1:W-:Y:S01]  /*0800*/  STS [UR12+0x34], R3 ;  /* 0x00003403ff007988 */ /* 0x0003e2000800080c */
[----:B------:R-:W-:Y:S05]  /*0810*/  @P2 BRA `(.L_x_19) ;  /* 0x0000000000182947 */ /* 0x000fea0003800000 */
[----:B------:R-:W2:Y:S01]  /*0820*/  LDS R4, [UR12+0x38] ;  /* 0x0000380cff047984 */ /* 0x000ea20008000800 */
[----:B-1----:R-:W-:-:S05]  /*0830*/  IMAD.MOV.U32 R3, RZ, RZ, 0x3f ;  /* 0x0000003fff037424 */ /* 0x002fca00078e00ff */
[----:B--2---:R-:W-:-:S05]  /*0840*/  LOP3.LUT R3, R4, 0xff, R3, 0xb8, !PT ;  /* 0x000000ff04037812 */ /* 0x004fca00078eb803 */
[----:B------:R4:W-:Y:S02]  /*0850*/  STS [UR12+0x38], R3 ;  /* 0x00003803ff007988 */ /* 0x0009e4000800080c */
.L_x_18:
[----:B------:R-:W-:Y:S05]  /*0860*/  BSYNC B1 ;  /* 0x0000000000017941 */ /* 0x000fea0003800000 */
.L_x_17:
[----:B------:R1:W-:Y:S02]  /*0870*/  @!P2 STS [UR12+0x20], R9 ;  /* 0x00002009ff00a988 */ /* 0x0003e4000800080c */
.L_x_19:
[----:B------:R-:W-:Y:S05]  /*0880*/  BSYNC B2 ;  /* 0x0000000000027941 */ /* 0x000fea0003800000 */
.L_x_16:
[----:B------:R-:W-:Y:S05]  /*0890*/  WARPSYNC.ALL ;  /* 0x0000000000007948 */ /* 0x000fea0003800000 */
[----:B-1234-:R-:W1:Y:S01]  /*08a0*/  LDC R3, c[0x0][0x22c] ;  /* 0x00008b00ff037b82 */ /* 0x01ee620000000800 */
[----:B------:R-:W-:Y:S01]  /*08b0*/  BSSY B2, `(.L_x_20) ;  /* 0x0000010000027945 */ /* 0x000fe20003800000 */
[----:B-1----:R-:W-:-:S05]  /*08c0*/  VIADD R3, R3, 0xffffffff ;  /* 0xffffffff03037836 */ /* 0x002fca0000000000 */
[----:B------:R1:W-:Y:S01]  /*08d0*/  @!P2 STS [UR12+0x24], R3 ;  /* 0x00002403ff00a988 */ /* 0x0003e2000800080c */
[----:B------:R-:W-:Y:S05]  /*08e0*/  @P2 BRA `(.L_x_21) ;  /* 0x0000000000302947 */ /* 0x000fea0003800000 */
[----:B------:R-:W2:Y:S01]  /*08f0*/  LDS R5, [UR12+0x34] ;  /* 0x0000340cff057984 */ /* 0x000ea20008000800 */
[----:B------:R-:W3:Y:S03]  /*0900*/  LDC.64 R12, c[0x0][0x240] ;  /* 0x00009000ff0c7b82 */ /* 0x000ee60000000a00 */
[----:B------:R-:W4:Y:S01]  /*0910*/  LDS R4, [UR12+0x1c] ;  /* 0x00001c0cff047984 */ /* 0x000f220008000800 */
[C---:B---3--:R-:W-:Y:S01]  /*0920*/  SHF.L.U64.HI R10, R12.reuse, 0x1, R13 ;  /* 0x000000010c0a7819 */ /* 0x048fe2000001020d */
[----:B------:R-:W-:-:S03]  /*0930*/  IMAD.SHL.U32 R7, R12, 0x2, RZ ;  /* 0x000000020c077824 */ /* 0x000fc600078e00ff */
[--C-:B------:R-:W-:Y:S02]  /*0940*/  SHF.R.U32.HI R9, RZ, 0x4, R10.reuse ;  /* 0x00000004ff097819 */ /* 0x100fe4000001160a */
[----:B------:R-:W-:-:S05]  /*0950*/  SHF.R.U64 R7, R7, 0x4, R10 ;  /* 0x0000000407077819 */ /* 0x000fca000000120a */
[----:B------:R3:W-:Y:S01]  /*0960*/  STS [UR12+0xc], R7 ;  /* 0x00000c07ff007988 */ /* 0x0007e2000800080c */
[----:B--2---:R-:W-:Y:S02]  /*0970*/  LOP3.LUT R5, R5, 0x7, RZ, 0xb8, !PT ;  /* 0x0000000705057812 */ /* 0x004fe400078eb8ff */
[----:B----4-:R-:W-:-:S03]  /*0980*/  LOP3.LUT R4, R4, 0xf, R9, 0xb8, !PT ;  /* 0x0000000f04047812 */ /* 0x010fc600078eb809 */
[----:B------:R3:W-:Y:S04]  /*0990*/  STS [UR12+0x34], R5 ;  /* 0x00003405ff007988 */ /* 0x0007e8000800080c */
[----:B------:R3:W-:Y:S02]  /*09a0*/  STS [UR12+0x1c], R4 ;  /* 0x00001c04ff007988 */ /* 0x0007e4000800080c */
.L_x_21:
[----:B------:R-:W-:Y:S05]  /*09b0*/  BSYNC B2 ;  /* 0x0000000000027941 */ /* 0x000fea0003800000 */
.L_x_20:
[----:B------:R-:W-:Y:S04]  /*09c0*/  BSSY B3, `(.L_x_22) ;  /* 0x000001a000037945 */ /* 0x000fe80003800000 */
[----:B------:R-:W-:Y:S04]  /*09d0*/  BSSY B2, `(.L_x_23) ;  /* 0x0000015000027945 */ /* 0x000fe80003800000 */
[----:B------:R-:W-:Y:S05]  /*09e0*/  @P2 BRA `(.L_x_24) ;  /* 0x0000000000202947 */ /* 0x000fea0003800000 */
[----:B---3--:R-:W2:Y:S02]  /*09f0*/  LDS R4, [UR12+0x34] ;  /* 0x0000340cff047984 */ /* 0x008ea40008000800 */
[----:B--2---:R-:W-:-:S05]  /*0a00*/  LOP3.LUT R4, R4, 0x38, RZ, 0xb8, !PT ;  /* 0x0000003804047812 */ /* 0x004fca00078eb8ff */
[----:B------:R2:W-:Y:S01]  /*0a10*/  STS [UR12+0x34], R4 ;  /* 0x00003404ff007988 */ /* 0x0005e2000800080c */
[----:B------:R-:W-:Y:S05]  /*0a20*/  @P2 BRA `(.L_x_25) ;  /* 0x0000000000202947 */ /* 0x000fea0003800000 */
[----:B--2---:R-:W2:Y:S01]  /*0a30*/  LDS R4, [UR12+0x8] ;  /* 0x0000080cff047984 */ /* 0x004ea20008000800 */
[----:B------:R-:W-:-:S05]  /*0a40*/  IMAD.MOV.U32 R5, RZ, RZ, 0x780 ;  /* 0x00000780ff057424 */ /* 0x000fca00078e00ff */
[----:B--2---:R-:W-:-:S05]  /*0a50*/  LOP3.LUT R4, R4, 0x300, R5, 0xd8, !PT ;  /* 0x0000030004047812 */ /* 0x004fca00078ed805 */
[----:B------:R2:W-:Y:S02]  /*0a60*/  STS [UR12+0x8], R4 ;  /* 0x00000804ff007988 */ /* 0x0005e4000800080c */
.L_x_24:
[----:B------:R-:W-:Y:S05]  /*0a70*/  @P2 BRA `(.L_x_26) ;  /* 0x0000000000282947 */ /* 0x000fea0003800000 */
[----:B--23--:R-:W2:Y:S02]  /*0a80*/  LDS R4, [UR12+0x8] ;  /* 0x0000080cff047984 */ /* 0x00cea40008000800 */
[----:B--2---:R-:W-:-:S05]  /*0a90*/  LOP3.LUT R4, R4, 0x1800, RZ, 0xb8, !PT ;  /* 0x0000180004047812 */ /* 0x004fca00078eb8ff */
[----:B------:R3:W-:Y:S02]  /*0aa0*/  STS [UR12+0x8], R4 ;  /* 0x00000804ff007988 */ /* 0x0007e4000800080c */
.L_x_25:
[----:B------:R-:W-:Y:S05]  /*0ab0*/  @P2 BREAK B2 ;  /* 0x0000000000022942 */ /* 0x000fea0003800000 */
[----:B------:R-:W-:Y:S05]  /*0ac0*/  @P2 BRA `(.L_x_27) ;  /* 0x0000000000242947 */ /* 0x000fea0003800000 */
[----:B--23--:R-:W2:Y:S01]  /*0ad0*/  LDS R4, [UR12+0x8] ;  /* 0x0000080cff047984 */ /* 0x00cea20008000800 */
[----:B------:R-:W-:-:S05]  /*0ae0*/  IMAD.MOV.U32 R5, RZ, RZ, 0x6000 ;  /* 0x00006000ff057424 */ /* 0x000fca00078e00ff */
[----:B--2---:R-:W-:-:S04]  /*0af0*/  LOP3.LUT R4, R4, 0x6000, R5, 0xd8, !PT ;  /* 0x0000600004047812 */ /* 0x004fc800078ed805 */
[----:B------:R-:W-:-:S05]  /*0b00*/  LOP3.LUT R4, R4, 0x400000, RZ, 0xb8, !PT ;  /* 0x0040000004047812 */ /* 0x000fca00078eb8ff */
[----:B------:R4:W-:Y:S02]  /*0b10*/  STS [UR12+0x8], R4 ;  /* 0x00000804ff007988 */ /* 0x0009e4000800080c */
.L_x_26:
[----:B------:R-:W-:Y:S05]  /*0b20*/  BSYNC B2 ;  /* 0x0000000000027941 */ /* 0x000fea0003800000 */
.L_x_23:
[----:B--234-:R-:W2:Y:S02]  /*0b30*/  @!P2 LDS R4, [UR12+0x8] ;  /* 0x0000080cff04a984 */ /* 0x01cea40008000800 */
[----:B--2---:R-:W-:-:S05]  /*0b40*/  @!P2 LOP3.LUT R4, R4, 0x8000, RZ, 0xb8, !PT ;  /* 0x000080000404a812 */ /* 0x004fca00078eb8ff */
[----:B------:R4:W-:Y:S02]  /*0b50*/  @!P2 STS [UR12+0x8], R4 ;  /* 0x00000804ff00a988 */ /* 0x0009e4000800080c */
.L_x_27:
[----:B------:R-:W-:Y:S05]  /*0b60*/  BSYNC B3 ;  /* 0x0000000000037941 */ /* 0x000fea0003800000 */
.L_x_22:
[----:B------:R-:W-:Y:S05]  /*0b70*/  WARPSYNC.ALL ;  /* 0x0000000000007948 */ /* 0x000fea0003800000 */
[----:B------:R-:W-:-:S04]  /*0b80*/  UIADD3 UR23, UR5, 0x80, URZ ;  /* 0x0000008005177890 */ /* 0x000fc8000fffe03f */
[----:B------:R-:W-:-:S04]  /*0b90*/  UIADD3 UR22, UP0, UR23, UR28, URZ ;  /* 0x0000001c17167290 */ /* 0x000fc8000ff1e03f */
[----:B------:R-:W-:Y:S01]  /*0ba0*/  ULEA.HI.X.SX32 UR23, UR23, UR29, 0x1, UP0 ;  /* 0x0000001d17177291 */ /* 0x000fe200080f0e3f */
[----:B------:R-:W-:Y:S11]  /*0bb0*/  @P0 BRA `(.L_x_28) ;  /* 0x0000000000280947 */ /* 0x000ff60003800000 */
[----:B--234-:R-:W2:Y:S01]  /*0bc0*/  S2R R4, SR_LANEID ;  /* 0x0000000000047919 */ /* 0x01cea20000000000 */
[----:B------:R-:W-:Y:S05]  /*0bd0*/  WARPSYNC.ALL ;  /* 0x0000000000007948 */ /* 0x000fea0003800000 */
[----:B--2---:R-:W-:-:S05]  /*0be0*/  IMAD.SHL.U32 R9, R4, 0x4, RZ ;  /* 0x0000000404097824 */ /* 0x004fca00078e00ff */
[----:B------:R-:W2:Y:S01]  /*0bf0*/  LDS R7, [R9+UR12] ;  /* 0x0000000c09077984 */ /* 0x000ea20008000800 */
[----:B------:R-:W-:-:S05]  /*0c00*/  IADD3 R4, P1, R9, UR22, RZ ;  /* 0x0000001609047c10 */ /* 0x000fca000ff3e0ff */
[----:B------:R-:W-:-:S05]  /*0c10*/  IMAD.X R5, RZ, RZ, UR23, P1 ;  /* 0x00000017ff057e24 */ /* 0x000fca00088e06ff */
[----:B--2---:R2:W3:Y:S01]  /*0c20*/  ATOMG.E.EXCH.STRONG.GPU PT, RZ, [R4], R7 ;  /* 0x0000000704ff73a8 */ /* 0x0044e200041ee100 */
[----:B------:R-:W-:-:S04]  /*0c30*/  DEPBAR {5,4,3,2,1,0} ;  /* 0x0000003f0000791a */ /* 0x000fc80000000000 */
[----:B------:R2:W-:Y:S01]  /*0c40*/  UTMACCTL.IV [UR22] ;  /* 0x00000000160079b9 */ /* 0x0005e20008000000 */
[----:B------:R-:W-:Y:S01]  /*0c50*/  NOP ;  /* 0x0000000000007918 */ /* 0x000fe20000000000 */
.L_x_28:
[----:B------:R-:W-:Y:S05]  /*0c60*/  @P0 BRA `(.L_x_29) ;  /* 0x00000000000c0947 */ /* 0x000fea0003800000 */
[----:B------:R0:W-:Y:S01]  /*0c70*/  UTMACMDFLUSH ;  /* 0x00000000000079b7 */ /* 0x0001e20000000000 */
[----:B------:R-:W-:Y:S05]  /*0c80*/  @P0 BRA `(.L_x_29) ;  /* 0x0000000000040947 */ /* 0x000fea0003800000 */
[----:B------:R-:W-:-:S04]  /*0c90*/  DEPBAR.LE SB0, 0x0 ;  /* 0x000080000000791a */ /* 0x000fc80000000000 */
.L_x_29:
[----:B------:R-:W-:Y:S05]  /*0ca0*/  WARPSYNC.ALL ;  /* 0x0000000000007948 */ /* 0x000fea0003800000 */
[----:B---3--:R-:W-:Y:S06]  /*0cb0*/  BAR.SYNC.DEFER_BLOCKING 0x0 ;  /* 0x0000000000007b1d */ /* 0x008fec0000010000 */
[----:B------:R-:W-:Y:S02]  /*0cc0*/  BSSY B3, `(.L_x_30) ;  /* 0x000000b000037945 */ /* 0x000fe40003800000 */
[----:B------:R-:W-:Y:S06]  /*0cd0*/  BAR.SYNC.DEFER_BLOCKING 0x0 ;  /* 0x0000000000007b1d */ /* 0x000fec0000010000 */
[----:B------:R3:W-:Y:S01]  /*0ce0*/  @!P0 STS [R11], RZ ;  /* 0x000000ff0b008388 */ /* 0x0007e20000000800 */
[----:B------:R-:W-:Y:S01]  /*0cf0*/  NOP ;  /* 0x0000000000007918 */ /* 0x000fe20000000000 */
[----:B------:R-:W-:Y:S05]  /*0d00*/  @P2 BRA `(.L_x_31) ;  /* 0x0000000000182947 */ /* 0x000fea0003800000 */
[----:B--2-4-:R-:W2:Y:S01]  /*0d10*/  LDS R4, [UR12+0x8] ;  /* 0x0000080cff047984 */ /* 0x014ea20008000800 */
[----:B---3-5:R-:W3:Y:S01]  /*0d20*/  LDC.64 R10, c[0x0][0x220] ;  /* 0x00008800ff0a7b82 */ /* 0x028ee20000000a00 */
[----:B------:R-:W-:Y:S02]  /*0d30*/  IMAD.MOV.U32 R5, RZ, RZ, 0x70 ;  /* 0x00000070ff057424 */ /* 0x000fe400078e00ff */
[----:B---3--:R3:W-:Y:S03]  /*0d40*/  STS.64 [UR12], R10 ;  /* 0x0000000aff007988 */ /* 0x0087e60008000a0c */
[----:B--2---:R-:W-:-:S05]  /*0d50*/  LOP3.LUT R4, R4, 0x10, R5, 0xd8, !PT ;  /* 0x0000001004047812 */ /* 0x004fca00078ed805 */
[----:B------:R3:W-:Y:S02]  /*0d60*/  STS [UR12+0x8], R4 ;  /* 0x00000804ff007988 */ /* 0x0007e4000800080c */
.L_x_31:
[----:B--2---:R-:W-:Y:S05]  /*0d70*/  BSYNC B3 ;  /* 0x0000000000037941 */ /* 0x004fea0003800000 */
.L_x_30:
[----:B------:R-:W-:Y:S04]  /*0d80*/  BSSY B4, `(.L_x_32) ;  /* 0x0000011000047945 */ /* 0x000fe80003800000 */
[----:B------:R-:W-:Y:S04]  /*0d90*/  BSSY B3, `(.L_x_33) ;  /* 0x000000e000037945 */ /* 0x000fe80003800000 */
[----:B------:R-:W-:Y:S05]  /*0da0*/  @P2 BRA `(.L_x_34) ;  /* 0x0000000000242947 */ /* 0x000fea0003800000 */
[----:B---34-:R-:W2:Y:S01]  /*0db0*/  LDS R4, [UR12+0x34] ;  /* 0x0000340cff047984 */ /* 0x018ea20008000800 */
[----:B------:R-:W-:-:S05]  /*0dc0*/  IMAD.MOV.U32 R5, RZ, RZ, 0x3f000000 ;  /* 0x3f000000ff057424 */ /* 0x000fca00078e00ff */
[----:B--2---:R-:W-:-:S05]  /*0dd0*/  LOP3.LUT R4, R4, 0xff000000, R5, 0xb8, !PT ;  /* 0xff00000004047812 */ /* 0x004fca00078eb805 */
[----:B------:R2:W-:Y:S01]  /*0de0*/  STS [UR12+0x34], R4 ;  /* 0x00003404ff007988 */ /* 0x0005e2000800080c */
[----:B------:R-:W-:Y:S05]  /*0df0*/  @P2 BRA `(.L_x_35) ;  /* 0x00000000001c2947 */ /* 0x000fea0003800000 */
[----:B--2---:R-:W2:Y:S01]  /*0e00*/  LDS R4, [UR12+0x38] ;  /* 0x0000380cff047984 */ /* 0x004ea20008000800 */
[----:B------:R-:W-:-:S05]  /*0e10*/  IMAD.MOV.U32 R5, RZ, RZ, 0x7f ;  /* 0x0000007fff057424 */ /* 0x000fca00078e00ff */
[----:B--2---:R-:W-:-:S05]  /*0e20*/  LOP3.LUT R4, R4, 0xff, R5, 0xb8, !PT ;  /* 0x000000ff04047812 */ /* 0x004fca00078eb805 */
[----:B------:R2:W-:Y:S02]  /*0e30*/  STS [UR12+0x38], R4 ;  /* 0x00003804ff007988 */ /* 0x0005e4000800080c */
.L_x_34:
[----:B------:R-:W-:Y:S05]  /*0e40*/  @P2 BREAK B3 ;  /* 0x0000000000032942 */ /* 0x000fea0003800000 */
[----:B------:R-:W-:Y:S05]  /*0e50*/  @P2 BRA `(.L_x_36) ;  /* 0x00000000000c2947 */ /* 0x000fea0003800000 */
[----:B------:R1:W-:Y:S02]  /*0e60*/  STS [UR12+0x20], R3 ;  /* 0x00002003ff007988 */ /* 0x0003e4000800080c */
.L_x_35:
[----:B------:R-:W-:Y:S05]  /*0e70*/  BSYNC B3 ;  /* 0x0000000000037941 */ /* 0x000fea0003800000 */
.L_x_33:
[----:B------:R1:W-:Y:S02]  /*0e80*/  @!P2 STS [UR12+0x24], R2 ;  /* 0x00002402ff00a988 */ /* 0x0003e4000800080c */
.L_x_36:
[----:B------:R-:W-:Y:S05]  /*0e90*/  BSYNC B4 ;  /* 0x0000000000047941 */ /* 0x000fea0003800000 */
.L_x_32:
[----:B------:R-:W-:Y:S05]  /*0ea0*/  WARPSYNC.ALL ;  /* 0x0000000000007948 */ /* 0x000fea0003800000 */
[----:B------:R-:W-:Y:S04]  /*0eb0*/  BSSY B4, `(.L_x_37) ;  /* 0x000000e000047945 */ /* 0x000fe80003800000 */
[----:B------:R-:W-:Y:S05]  /*0ec0*/  @P2 BRA `(.L_x_38) ;  /* 0x0000000000302947 */ /* 0x000fea0003800000 */
[----:B-1----:R-:W1:Y:S01]  /*0ed0*/  LDS R3, [UR12+0x34] ;  /* 0x0000340cff037984 */ /* 0x002e620008000800 */
[----:B--234-:R-:W2:Y:S03]  /*0ee0*/  LDC.64 R4, c[0x0][0x248] ;  /* 0x00009200ff047b82 */ /* 0x01cea60000000a00 */
        /* <DEDUP_REMOVED lines=10> */
.L_x_38:
[----:B------:R-:W-:Y:S05]  /*0f90*/  BSYNC B4 ;  /* 0x0000000000047941 */ /* 0x000fea0003800000 */
.L_x_37:
[----:B------:R-:W-:Y:S04]  /*0fa0*/  BSSY B4, `(.L_x_39) ;  /* 0x000001a000047945 */ /* 0x000fe80003800000 */
[----:B------:R-:W-:Y:S04]  /*0fb0*/  BSSY B5, `(.L_x_40) ;  /* 0x0000015000057945 */ /* 0x000fe80003800000 */
[----:B------:R-:W-:Y:S05]  /*0fc0*/  @P2 BRA `(.L_x_41) ;  /* 0x0000000000202947 */ /* 0x000fea0003800000 */
[----:B-12---:R-:W1:Y:S02]  /*0fd0*/  LDS R2, [UR12+0x34] ;  /* 0x0000340cff027984 */ /* 0x006e640008000800 */
[----:B-1----:R-:W-:-:S05]  /*0fe0*/  LOP3.LUT R2, R2, 0x38, RZ, 0xb8, !PT ;  /* 0x0000003802027812 */ /* 0x002fca00078eb8ff */
[----:B------:R1:W-:Y:S01]  /*0ff0*/  STS [UR12+0x34], R2 ;  /* 0x00003402ff007988 */ /* 0x0003e2000800080c */
[----:B------:R-:W-:Y:S05]  /*1000*/  @P2 BRA `(.L_x_42) ;  /* 0x0000000000202947 */ /* 0x000fea0003800000 */
[----:B-1----:R-:W1:Y:S01]  /*1010*/  LDS R2, [UR12+0x8] ;  /* 0x0000080cff027984 */ /* 0x002e620008000800 */
[----:B------:R-:W-:-:S05]  /*1020*/  IMAD.MOV.U32 R3, RZ, RZ, 0x780 ;  /* 0x00000780ff037424 */ /* 0x000fca00078e00ff */
[----:B-1----:R-:W-:-:S05]  /*1030*/  LOP3.LUT R2, R2, 0x300, R3, 0xd8, !PT ;  /* 0x0000030002027812 */ /* 0x002fca00078ed803 */
[----:B------:R1:W-:Y:S02]  /*1040*/  STS [UR12+0x8], R2 ;  /* 0x00000802ff007988 */ /* 0x0003e4000800080c */
.L_x_41:
[----:B------:R-:W-:Y:S05]  /*1050*/  @P2 BRA `(.L_x_43) ;  /* 0x0000000000282947 */ /* 0x000fea0003800000 */
[----:B-12---:R-:W1:Y:S02]  /*1060*/  LDS R2, [UR12+0x8] ;  /* 0x0000080cff027984 */ /* 0x006e640008000800 */
[----:B-1----:R-:W-:-:S05]  /*1070*/  LOP3.LUT R2, R2, 0x1800, RZ, 0xb8, !PT ;  /* 0x0000180002027812 */ /* 0x002fca00078eb8ff */
[----:B------:R2:W-:Y:S02]  /*1080*/  STS [UR12+0x8], R2 ;  /* 0x00000802ff007988 */ /* 0x0005e4000800080c */
.L_x_42:
[----:B------:R-:W-:Y:S05]  /*1090*/  @P2 BREAK B5 ;  /* 0x0000000000052942 */ /* 0x000fea0003800000 */
[----:B------:R-:W-:Y:S05]  /*10a0*/  @P2 BRA `(.L_x_44) ;  /* 0x0000000000242947 */ /* 0x000fea0003800000 */
[----:B-12---:R-:W1:Y:S01]  /*10b0*/  LDS R2, [UR12+0x8] ;  /* 0x0000080cff027984 */ /* 0x006e620008000800 */
[----:B------:R-:W-:-:S05]  /*10c0*/  IMAD.MOV.U32 R3, RZ, RZ, 0x6000 ;  /* 0x00006000ff037424 */ /* 0x000fca00078e00ff */
[----:B-1----:R-:W-:-:S04]  /*10d0*/  LOP3.LUT R2, R2, 0x6000, R3, 0xd8, !PT ;  /* 0x0000600002027812 */ /* 0x002fc800078ed803 */
[----:B------:R-:W-:-:S05]  /*10e0*/  LOP3.LUT R2, R2, 0x400000, RZ, 0xb8, !PT ;  /* 0x0040000002027812 */ /* 0x000fca00078eb8ff */
[----:B------:R1:W-:Y:S02]  /*10f0*/  STS [UR12+0x8], R2 ;  /* 0x00000802ff007988 */ /* 0x0003e4000800080c */
.L_x_43:
[----:B------:R-:W-:Y:S05]  /*1100*/  BSYNC B5 ;  /* 0x0000000000057941 */ /* 0x000fea0003800000 */
.L_x_40:
[----:B-12---:R-:W1:Y:S02]  /*1110*/  @!P2 LDS R2, [UR12+0x8] ;  /* 0x0000080cff02a984 */ /* 0x006e640008000800 */
[----:B-1----:R-:W-:-:S05]  /*1120*/  @!P2 LOP3.LUT R2, R2, 0x8000, RZ, 0xb8, !PT ;  /* 0x000080000202a812 */ /* 0x002fca00078eb8ff */
[----:B------:R1:W-:Y:S02]  /*1130*/  @!P2 STS [UR12+0x8], R2 ;  /* 0x00000802ff00a988 */ /* 0x0003e4000800080c */
.L_x_44:
[----:B------:R-:W-:Y:S05]  /*1140*/  BSYNC B4 ;  /* 0x0000000000047941 */ /* 0x000fea0003800000 */
.L_x_39:
[----:B------:R-:W-:Y:S05]  /*1150*/  WARPSYNC.ALL ;  /* 0x0000000000007948 */ /* 0x000fea0003800000 */
[----:B------:R-:W-:Y:S01]  /*1160*/  UIADD3 UR5, UR5, 0x100, URZ ;  /* 0x0000010005057890 */ /* 0x000fe2000fffe03f */
[----:B------:R-:W-:Y:S02]  /*1170*/  ISETP.GE.AND P1, PT, R8, 0x1, PT ;  /* 0x000000010800780c */ /* 0x000fe40003f26270 */
[----:B------:R-:W-:Y:S02]  /*1180*/  CS2R R24, SRZ ;  /* 0x0000000000187805 */ /* 0x000fe4000001ff00 */
[----:B------:R-:W-:Y:S01]  /*1190*/  CS2R R26, SRZ ;  /* 0x00000000001a7805 */ /* 0x000fe2000001ff00 */
[----:B------:R-:W-:Y:S01]  /*11a0*/  UIADD3 UR28, UP0, UR5, UR28, URZ ;  /* 0x0000001c051c7290 */ /* 0x000fe2000ff1e03f */
[----:B------:R-:W-:Y:S01]  /*11b0*/  CS2R R28, SRZ ;  /* 0x00000000001c7805 */ /* 0x000fe2000001ff00 */
[----:B------:R-:W-:-:S02]  /*11c0*/  IMAD.MOV.U32 R30, RZ, RZ, RZ ;  /* 0x000000ffff1e7224 */ /* 0x000fc400078e00ff */
[----:B------:R-:W-:Y:S01]  /*11d0*/  ULEA.HI.X.SX32 UR29, UR5, UR29, 0x1, UP0 ;  /* 0x0000001d051d7291 */ /* 0x000fe200080f0e3f */
[----:B------:R-:W-:Y:S11]  /*11e0*/  @P0 BRA `(.L_x_45) ;  /* 0x0000000000280947 */ /* 0x000ff60003800000 */
[----:B-12---:R-:W3:Y:S01]  /*11f0*/  S2R R2, SR_LANEID ;  /* 0x0000000000027919 */ /* 0x006ee20000000000 */
[----:B------:R-:W-:Y:S05]  /*1200*/  WARPSYNC.ALL ;  /* 0x0000000000007948 */ /* 0x000fea0003800000 */
[----:B---34-:R-:W-:-:S05]  /*1210*/  IMAD.SHL.U32 R4, R2, 0x4, RZ ;  /* 0x0000000402047824 */ /* 0x018fca00078e00ff */
[----:B------:R-:W1:Y:S01]  /*1220*/  LDS R5, [R4+UR12] ;  /* 0x0000000c04057984 */ /* 0x000e620008000800 */
[----:B------:R-:W-:-:S05]  /*1230*/  IADD3 R2, P3, R4, UR28, RZ ;  /* 0x0000001c04027c10 */ /* 0x000fca000ff7e0ff */
[----:B------:R-:W-:-:S05]  /*1240*/  IMAD.X R3, RZ, RZ, UR29, P3 ;  /* 0x0000001dff037e24 */ /* 0x000fca00098e06ff */
[----:B-1----:R1:W2:Y:S01]  /*1250*/  ATOMG.E.EXCH.STRONG.GPU PT, RZ, [R2], R5 ;  /* 0x0000000502ff73a8 */ /* 0x0022a200041ee100 */
[----:B------:R-:W-:-:S04]  /*1260*/  DEPBAR {5,4,3,2,1,0} ;  /* 0x0000003f0000791a */ /* 0x000fc80000000000 */
[----:B------:R1:W-:Y:S01]  /*1270*/  UTMACCTL.IV [UR28] ;  /* 0x000000001c0079b9 */ /* 0x0003e20008000000 */
[----:B------:R-:W-:Y:S01]  /*1280*/  NOP ;  /* 0x0000000000007918 */ /* 0x000fe20000000000 */
.L_x_45:
[----:B------:R-:W-:Y:S05]  /*1290*/  @P0 BRA `(.L_x_46) ;  /* 0x00000000000c0947 */ /* 0x000fea0003800000 */
[----:B------:R0:W-:Y:S01]  /*12a0*/  UTMACMDFLUSH ;  /* 0x00000000000079b7 */ /* 0x0001e20000000000 */
[----:B------:R-:W-:Y:S05]  /*12b0*/  @P0 BRA `(.L_x_46) ;  /* 0x0000000000040947 */ /* 0x000fea0003800000 */
[----:B------:R-:W-:-:S04]  /*12c0*/  DEPBAR.LE SB0, 0x0 ;  /* 0x000080000000791a */ /* 0x000fc80000000000 */
.L_x_46:
[----:B------:R-:W-:Y:S05]  /*12d0*/  WARPSYNC.ALL ;  /* 0x0000000000007948 */ /* 0x000fea0003800000 */
[----:B--2---:R-:W-:Y:S01]  /*12e0*/  BAR.SYNC.DEFER_BLOCKING 0x0 ;  /* 0x0000000000007b1d */ /* 0x004fe20000010000 */
[----:B------:R-:W-:Y:S01]  /*12f0*/  USHF.L.U32 UR27, UR30, 0x7, URZ ;  /* 0x000000071e1b7899 */ /* 0x000fe2000800063f */
[----:B------:R-:W-:Y:S01]  /*1300*/  IMAD.MOV.U32 R31, RZ, RZ, RZ ;  /* 0x000000ffff1f7224 */ /* 0x000fe200078e00ff */
[----:B------:R-:W-:Y:S01]  /*1310*/  USHF.L.U32 UR11, UR15, 0x6, URZ ;  /* 0x000000060f0b7899 */ /* 0x000fe2000800063f */
[----:B------:R-:W-:Y:S02]  /*1320*/  CS2R R32, SRZ ;  /* 0x0000000000207805 */ /* 0x000fe4000001ff00 */
[----:B------:R-:W-:Y:S01]  /*1330*/  CS2R R34, SRZ ;  /* 0x0000000000227805 */ /* 0x000fe2000001ff00 */
[----:B------:R-:W-:Y:S01]  /*1340*/  VOTEU.ALL UP0, P2 ;  /* 0x00000000003f7886 */ /* 0x000fe20001000000 */
[----:B------:R-:W-:Y:S01]  /*1350*/  UMOV UR6, 0x1 ;  /* 0x0000000100067882 */ /* 0x000fe20000000000 */
[----:B------:R-:W-:Y:S01]  /*1360*/  VOTEU.ALL UP1, P2 ;  /* 0x00000000003f7886 */ /* 0x000fe20001020000 */
[----:B------:R-:W-:-:S02]  /*1370*/  CS2R R36, SRZ ;  /* 0x0000000000247805 */ /* 0x000fc4000001ff00 */
[----:B------:R-:W-:Y:S01]  /*1380*/  CS2R R38, SRZ ;  /* 0x0000000000267805 */ /* 0x000fe2000001ff00 */
[----:B------:R-:W-:-:S04]  /*1390*/  @!UP0 UIADD3 UR8, -UR6, 0x100000, URZ ;  /* 0x0010000006088890 */ /* 0x000fc8000fffe13f */
[----:B------:R-:W-:Y:S02]  /*13a0*/  @!UP0 USHF.L.U32 UR9, UR8, 0xb, URZ ;  /* 0x0000000b08098899 */ /* 0x000fe4000800063f */
[----:B------:R-:W-:Y:S01]  /*13b0*/  @!UP0 USHF.L.U32 UR8, UR8, 0x1, URZ ;  /* 0x0000000108088899 */ /* 0x000fe2000800063f */
[----:B------:R-:W-:Y:S01]  /*13c0*/  CS2R R40, SRZ ;  /* 0x0000000000287805 */ /* 0x000fe2000001ff00 */
[----:B------:R-:W-:-:S04]  /*13d0*/  @!UP0 UIADD3 UR6, -UR6, 0x100000, URZ ;  /* 0x0010000006068890 */ /* 0x000fc8000fffe13f */
[----:B------:R-:W-:Y:S02]  /*13e0*/  @!UP0 USHF.L.U32 UR7, UR6, 0xb, URZ ;  /* 0x0000000b06078899 */ /* 0x000fe4000800063f */
[----:B------:R-:W-:Y:S01]  /*13f0*/  @!UP0 USHF.L.U32 UR6, UR6, 0x1, URZ ;  /* 0x0000000106068899 */ /* 0x000fe2000800063f */
[----:B------:R-:W-:Y:S01]  /*1400*/  CS2R R42, SRZ ;  /* 0x00000000002a7805 */ /* 0x000fe2000001ff00 */
[----:B------:R-:W-:Y:S01]  /*1410*/  VOTEU.ALL UP0, P2 ;  /* 0x00000000003f7886 */ /* 0x000fe20001000000 */
[----:B------:R-:W-:Y:S02]  /*1420*/  CS2R R44, SRZ ;  /* 0x00000000002c7805 */ /* 0x000fe4000001ff00 */
[----:B------:R-:W-:Y:S02]  /*1430*/  CS2R R46, SRZ ;  /* 0x00000000002e7805 */ /* 0x000fe4000001ff00 */
[----:B------:R-:W-:Y:S02]  /*1440*/  CS2R R48, SRZ ;  /* 0x0000000000307805 */ /* 0x000fe4000001ff00 */
[----:B------:R-:W-:-:S02]  /*1450*/  CS2R R50, SRZ ;  /* 0x0000000000327805 */ /* 0x000fc4000001ff00 */
[----:B------:R-:W-:Y:S02]  /*1460*/  CS2R R52, SRZ ;  /* 0x0000000000347805 */ /* 0x000fe4000001ff00 */
[----:B------:R-:W-:Y:S01]  /*1470*/  CS2R R54, SRZ ;  /* 0x0000000000367805 */ /* 0x000fe2000001ff00 */
[----:B------:R-:W2:Y:S02]  /*1480*/  FENCE.VIEW.ASYNC.S ;  /* 0x00000000000073c6 */ /* 0x000ea40000000000 */
[----:B--2---:R2:W4:Y:S02]  /*1490*/  @!UP0 SYNCS.EXCH.64 URZ, [UR12+0x18000], UR8 ;  /* 0x018000080c3f85b2 */ /* 0x0045240008000100 */
[----:B----4-:R-:W-:Y:S06]  /*14a0*/  BAR.SYNC.DEFER_BLOCKING 0x0 ;  /* 0x0000000000007b1d */ /* 0x010fec0000010000 */
[----:B------:R2:W4:Y:S01]  /*14b0*/  @!UP1 SYNCS.EXCH.64 URZ, [UR12+0x18008], UR6 ;  /* 0x018008060c3f95b2 */ /* 0x0005220008000100 */
[----:B------:R-:W-:Y:S05]  /*14c0*/  @!P1 BRA `(.L_x_47) ;  /* 0x0000000400989947 */ /* 0x000fea0003800000 */
[----:B-1----:R-:W-:Y:S02]  /*14d0*/  SHF.R.U32.HI R2, RZ, 0x5, R0 ;  /* 0x00000005ff027819 */ /* 0x002fe40000011600 */
[----:B------:R-:W-:Y:S02]  /*14e0*/  CS2R R24, SRZ ;  /* 0x0000000000187805 */ /* 0x000fe4000001ff00 */
[----:B------:R-:W-:Y:S02]  /*14f0*/  CS2R R26, SRZ ;  /* 0x00000000001a7805 */ /* 0x000fe4000001ff00 */
[----:B------:R-:W-:Y:S02]  /*1500*/  CS2R R28, SRZ ;  /* 0x00000000001c7805 */ /* 0x000fe4000001ff00 */
[----:B------:R-:W-:Y:S02]  /*1510*/  R2UR UR13, R2 ;  /* 0x00000000020d72ca */ /* 0x000fe400000e0000 */
[----:B------:R-:W-:-:S02]  /*1520*/  CS2R R30, SRZ ;  /* 0x00000000001e7805 */ /* 0x000fc4000001ff00 */
[----:B------:R-:W-:Y:S02]  /*1530*/  CS2R R32, SRZ ;  /* 0x0000000000207805 */ /* 0x000fe4000001ff00 */
[----:B------:R-:W-:Y:S02]  /*1540*/  CS2R R34, SRZ ;  /* 0x0000000000227805 */ /* 0x000fe4000001ff00 */
[----:B------:R-:W-:Y:S02]  /*1550*/  CS2R R36, SRZ ;  /* 0x0000000000247805 */ /* 0x000fe4000001ff00 */
[----:B------:R-:W-:Y:S02]  /*1560*/  CS2R R38, SRZ ;  /* 0x0000000000267805 */ /* 0x000fe4000001ff00 */
[----:B------:R-:W-:Y:S02]  /*1570*/  CS2R R40, SRZ ;  /* 0x0000000000287805 */ /* 0x000fe4000001ff00 */
[----:B------:R-:W-:-:S02]  /*1580*/  CS2R R42, SRZ ;  /* 0x00000000002a7805 */ /* 0x000fc4000001ff00 */
[----:B------:R-:W-:Y:S02]  /*1590*/  CS2R R44, SRZ ;  /* 0x00000000002c7805 */ /* 0x000fe4000001ff00 */
[----:B------:R-:W-:Y:S02]  /*15a0*/  CS2R R46, SRZ ;  /* 0x00000000002e7805 */ /* 0x000fe4000001ff00 */
[----:B------:R-:W-:Y:S02]  /*15b0*/  CS2R R48, SRZ ;  /* 0x0000000000307805 */ /* 0x000fe4000001ff00 */
[----:B------:R-:W-:Y:S02]  /*15c0*/  CS2R R50, SRZ ;  /* 0x0000000000327805 */ /* 0x000fe4000001ff00 */
[----:B------:R-:W-:Y:S02]  /*15d0*/  CS2R R52, SRZ ;  /* 0x0000000000347805 */ /* 0x000fe4000001ff00 */
[----:B------:R-:W-:Y:S01]  /*15e0*/  CS2R R54, SRZ ;  /* 0x0000000000367805 */ /* 0x000fe2000001ff00 */
[----:B------:R-:W-:Y:S01]  /*15f0*/  UMOV UR5, URZ ;  /* 0x0000003f00057c82 */ /* 0x000fe20008000000 */
[----:B--2---:R-:W-:-:S05]  /*1600*/  UMOV UR6, URZ ;  /* 0x0000003f00067c82 */ /* 0x004fca0008000000 */
.L_x_49:
[----:B----4-:R-:W-:Y:S01]  /*1610*/  BAR.SYNC.DEFER_BLOCKING 0x0 ;  /* 0x0000000000007b1d */ /* 0x010fe20000010000 */
[----:B------:R-:W-:Y:S01]  /*1620*/  ULEA UR32, UR5, UR12, 0x3 ;  /* 0x0000000c05207291 */ /* 0x000fe2000f8e183f */
[----:B------:R-:W-:Y:S01]  /*1630*/  @!P2 IMAD.MOV.U32 R2, RZ, RZ, 0xc000 ;  /* 0x0000c000ff02a424 */ /* 0x000fe200078e00ff */
[----:B------:R-:W-:Y:S01]  /*1640*/  ELECT P0, URZ, PT ;  /* 0x00000000003f782f */ /* 0x000fe20003800000 */
[----:B------:R-:W-:-:S03]  /*1650*/  ULEA UR14, UR5, UR12, 0xf ;  /* 0x0000000c050e7291 */ /* 0x000fc6000f8e783f */
[----:B------:R-:W-:Y:S01]  /*1660*/  ISETP.LT.U32.AND P0, PT, R6, 0x40, P0 ;  /* 0x000000400600780c */ /* 0x000fe20000701070 */
[----:B------:R-:W-:Y:S01]  /*1670*/  ULOP3.LUT UR8, UR13, 0x1, URZ, 0xc0, !UPT ;  /* 0x000000010d087892 */ /* 0x000fe2000f8ec03f */
[----:B------:R-:W-:-:S03]  /*1680*/  ELECT P1, URZ, PT ;  /* 0x00000000003f782f */ /* 0x000fc60003820000 */
[----:B------:R-:W-:Y:S02]  /*1690*/  ULEA UR24, UR8, UR14, 0xe ;  /* 0x0000000e08187291 */ /* 0x000fe4000f8e703f */
[----:B------:R-:W-:Y:S01]  /*16a0*/  ULEA UR26, UR8, UR6, 0x6 ;  /* 0x00000006081a7291 */ /* 0x000fe2000f8e303f */
[----:B------:R-:W-:Y:S01]  /*16b0*/  ISETP.LT.U32.AND P1, PT, R6, 0x40, P1 ;  /* 0x000000400600780c */ /* 0x000fe20000f21070 */
[----:B------:R-:W-:-:S04]  /*16c0*/  ULEA UR7, UR5, UR12, 0xe ;  /* 0x0000000c05077291 */ /* 0x000fc8000f8e703f */
[----:B------:R-:W-:Y:S01]  /*16d0*/  VOTEU.ANY UP0, P0 ;  /* 0x00000000003f7886 */ /* 0x000fe20000000100 */
[----:B------:R-:W-:Y:S01]  /*16e0*/  VOTEU.ANY UP2, P0 ;  /* 0x00000000003f7886 */ /* 0x000fe20000040100 */
[----:B------:R-:W-:Y:S01]  /*16f0*/  UIADD3 UR31, UR7, 0x10000, URZ ;  /* 0x00010000071f7890 */ /* 0x000fe2000fffe03f */
[----:B------:R1:W-:Y:S01]  /*1700*/  @!P2 SYNCS.ARRIVE.TRANS64 RZ, [UR32+0x18000], R2 ;  /* 0x01800002ffffa9a7 */ /* 0x0003e20008000020 */
[----:B------:R2:W-:Y:S06]  /*1710*/  MEMBAR.ALL.CTA ;  /* 0x0000000000007992 */ /* 0x0005ec0000008000 */
[----:B--2---:R-:W2:Y:S01]  /*1720*/  FENCE.VIEW.ASYNC.S ;  /* 0x00000000000073c6 */ /* 0x004ea20000000000 */
[----:B------:R-:W-:Y:S01]  /*1730*/  @UP0 UIADD3 UR25, UR32, 0x18000, URZ ;  /* 0x0001800020190890 */ /* 0x000fe2000fffe03f */
[----:B------:R-:W-:Y:S01]  /*1740*/  @UP0 UMOV UR16, UR20 ;  /* 0x0000001400100c82 */ /* 0x000fe20008000000 */
[----:B------:R-:W-:Y:S01]  /*1750*/  @UP0 UMOV UR17, UR21 ;  /* 0x0000001500110c82 */ /* 0x000fe20008000000 */
[----:B--2---:R-:W-:Y:S01]  /*1760*/  VOTEU.ANY UP1, P1 ;  /* 0x00000000003f7886 */ /* 0x004fe20000820100 */
[----:B------:R-:W-:Y:S01]  /*1770*/  ULEA UR8, UR8, UR31, 0xd ;  /* 0x0000001f08087291 */ /* 0x000fe2000f8e683f */
[----:B-1----:R-:W-:Y:S01]  /*1780*/  IMAD.U32 R2, RZ, RZ, UR4 ;  /* 0x00000004ff027e24 */ /* 0x002fe2000f8e00ff */
[----:B------:R-:W-:Y:S01]  /*1790*/  VOTEU.ANY UP3, P1 ;  /* 0x00000000003f7886 */ /* 0x000fe20000860100 */
[----:B------:R-:W-:Y:S01]  /*17a0*/  UMOV UR10, UR26 ;  /* 0x0000001a000a7c82 */ /* 0x000fe20008000000 */
[----:B------:R-:W-:Y:S01]  /*17b0*/  @UP1 UIADD3 UR9, UR32, 0x18000, URZ ;  /* 0x0001800020091890 */ /* 0x000fe2000fffe03f */
[----:B------:R-:W-:Y:S01]  /*17c0*/  @UP1 UMOV UR18, UR22 ;  /* 0x0000001600121c82 */ /* 0x000fe20008000000 */
[----:B------:R-:W-:Y:S01]  /*17d0*/  @UP1 UMOV UR19, UR23 ;  /* 0x0000001700131c82 */ /* 0x000fe20008000000 */
[----:B------:R-:W-:Y:S01]  /*17e0*/  SHF.L.U32 R2, R2, 0x1f, RZ ;  /* 0x0000001f02027819 */ /* 0x000fe200000006ff */
[----:B------:R-:W-:Y:S06]  /*17f0*/  BAR.SYNC.DEFER_BLOCKING 0x0 ;  /* 0x0000000000007b1d */ /* 0x000fec0000010000 */
[----:B------:R1:W-:Y:S02]  /*1800*/  @UP2 UTMALDG.2D [UR24], [UR16] ;  /* 0x00000018100025b4 */ /* 0x0003e40008008000 */
[----:B------:R-:W-:Y:S06]  /*1810*/  BAR.SYNC.DEFER_BLOCKING 0x0 ;  /* 0x0000000000007b1d */ /* 0x000fec0000010000 */
[----:B------:R1:W-:Y:S02]  /*1820*/  @UP3 UTMALDG.2D [UR8], [UR18] ;  /* 0x00000008120035b4 */ /* 0x0003e40008008000 */
[----:B------:R-:W-:Y:S06]  /*1830*/  BAR.SYNC.DEFER_BLOCKING 0x0 ;  /* 0x0000000000007b1d */ /* 0x000fec0000010000 */
[----:B------:R-:W2:Y:S02]  /*1840*/  SYNCS.PHASECHK.TRANS64.TRYWAIT P0, [UR32+0x18000], R2 ;  /* 0x01800002ff0075a7 */ /* 0x000ea40008000160 */
[----:B-12---:R-:W-:Y:S05]  /*1850*/  @!P0 BRA `(.L_x_48) ;  /* 0x0000000400948947 */ /* 0x006fea0003800000 */
.L_x_50:
[----:B------:R-:W-:Y:S01]  /*1860*/  USHF.L.U32 UR7, UR13, 0x7, URZ ;  /* 0x000000070d077899 */ /* 0x000fe2000800063f */
[----:B------:R-:W-:Y:S02]  /*1870*/  WARPGROUP.DEPBAR.LE gsb0, 0x0 ;  /* 0x00008000000079c5 */ /* 0x000fe40000010000 */
[----:B------:R-:W-:Y:S01]  /*1880*/  USHF.R.U32.HI UR18, URZ, 0x4, UR31 ;  /* 0x000000043f127899 */ /* 0x000fe2000801161f */
[----:B------:R-:W-:Y:S01]  /*1890*/  WARPGROUP.ARRIVE ;  /* 0x00000000000079c5 */ /* 0x000fe20000000000 */
[----:B------:R-:W-:Y:S01]  /*18a0*/  ULOP3.LUT UR7, UR7, 0x200, URZ, 0xc0, !UPT ;  /* 0x0000020007077892 */ /* 0x000fe2000f8ec03f */
[----:B------:R-:W1:Y:S01]  /*18b0*/  LDC R2, c[0x0][0x230] ;  /* 0x00008c00ff027b82 */ /* 0x000e620000000800 */
[----:B------:R-:W-:Y:S02]  /*18c0*/  USGXT.U32 UR18, UR18, 0xe ;  /* 0x0000000e1212789a */ /* 0x000fe40008000000 */
[----:B------:R-:W-:Y:S01]  /*18d0*/  ULEA.HI UR7, UR14, UR7, URZ, 0x1c ;  /* 0x000000070e077291 */ /* 0x000fe2000f8fe03f */
[----:B------:R-:W-:Y:S01]  /*18e0*/  UMOV UR17, 0x40000040 ;  /* 0x4000004000117882 */ /* 0x000fe20000000000 */
[----:B------:R-:W-:-:S02]  /*18f0*/  UMOV UR19, 0x40000040 ;  /* 0x4000004000137882 */ /* 0x000fc40000000000 */
[----:B------:R-:W-:Y:S01]  /*1900*/  ULOP3.LUT UR16, UR7, 0x3fff, URZ, 0xc0, !UPT ;  /* 0x00003fff07107892 */ /* 0x000fe2000f8ec03f */
[----:B------:R-:W-:Y:S02]  /*1910*/  UMOV UR8, URZ ;  /* 0x0000003f00087c82 */ /* 0x000fe40008000000 */
[----:B------:R-:W-:Y:S01]  /*1920*/  UMOV UR7, URZ ;  /* 0x0000003f00077c82 */ /* 0x000fe20008000000 */
[----:B------:R-:W-:Y:S02]  /*1930*/  UIADD3 UR6, UR6, 0x80, URZ ;  /* 0x0000008006067890 */ /* 0x000fe4000fffe03f */
[----:B------:R-:W-:-:S03]  /*1940*/  UIADD3 UR5, UR5, 0x1, URZ ;  /* 0x0000000105057890 */ /* 0x000fc6000fffe03f */
[----:B------:R-:W-:Y:S01]  /*1950*/  HGMMA.64x64x16.F32 R24, gdesc[UR16], R24 ;  /* 0x00e00000101879f0 */ /* 0x000fe20008700818 */
[----:B------:R-:W-:Y:S02]  /*1960*/  UIADD3 UR16, UP0, UR16, 0x2, URZ ;  /* 0x0000000210107890 */ /* 0x000fe4000ff1e03f */
[----:B------:R-:W-:Y:S02]  /*1970*/  UIADD3 UR18, UP1, UR18, 0x2, URZ ;  /* 0x0000000212127890 */ /* 0x000fe4000ff3e03f */
[----:B------:R-:W-:Y:S02]  /*1980*/  UIADD3.X UR17, UR7, 0x40000040, URZ, UP0, !UPT ;  /* 0x4000004007117890 */ /* 0x000fe400087fe43f */
[----:B------:R-:W-:Y:S01]  /*1990*/  UIADD3.X UR19, UR8, 0x40000040, URZ, UP1, !UPT ;  /* 0x4000004008137890 */ /* 0x000fe20008ffe43f */
[----:B-1----:R-:W-:Y:S01]  /*19a0*/  ISETP.LE.AND P0, PT, R2, UR6, PT ;  /* 0x0000000602007c0c */ /* 0x002fe2000bf03270 */
[----:B------:R-:W-:Y:S02]  /*19b0*/  UIADD3.64 UR32, UR16, 0x2, URZ ;  /* 0x0000000210207897 */ /* 0x000fe4000fffe03f */
[----:B------:R-:W-:-:S02]  /*19c0*/  UIADD3.64 UR34, UR18, 0x2, URZ ;  /* 0x0000000212227897 */ /* 0x000fc4000fffe03f */
[----:B------:R-:W-:-:S04]  /*19d0*/  UISETP.NE.U32.AND UP0, UPT, UR5, 0x2, UPT ;  /* 0x000000020500788c */ /* 0x000fc8000bf05070 */
[----:B------:R-:W-:Y:S02]  /*19e0*/  USEL UR7, URZ, 0x1, UP0 ;  /* 0x000000013f077887 */ /* 0x000fe40008000000 */
[----:B------:R-:W-:Y:S02]  /*19f0*/  USEL UR5, UR5, URZ, UP0 ;  /* 0x0000003f05057287 */ /* 0x000fe40008000000 */
[----:B------:R-:W-:Y:S01]  /*1a00*/  ULOP3.LUT UR4, UR4, UR7, URZ, 0x3c, !UPT ;  /* 0x0000000704047292 */ /* 0x000fe2000f8e3c3f */
[----:B------:R-:W-:Y:S04]  /*1a10*/  HGMMA.64x64x16.F32 R24, gdesc[UR16], R24 ;  /* 0x00e00000101879f0 */ /* 0x000fe80008700818 */
[----:B------:R-:W-:Y:S01]  /*1a20*/  HGMMA.64x64x16.F32 R24, gdesc[UR32], R24 ;  /* 0x00e00000201879f0 */ /* 0x000fe20008700818 */
[----:B------:R-:W-:-:S02]  /*1a30*/  UIADD3.64 UR32, UR16, 0x4, URZ ;  /* 0x0000000410207897 */ /* 0x000fc4000fffe03f */
[----:B------:R-:W-:-:S09]  /*1a40*/  UIADD3.64 UR34, UR18, 0x4, URZ ;  /* 0x0000000412227897 */ /* 0x000fd2000fffe03f */
[----:B------:R-:W-:Y:S01]  /*1a50*/  HGMMA.64x64x16.F32 R24, gdesc[UR32], R24 ;  /* 0x00e00000201879f0 */ /* 0x000fe20008700818 */
[----:B------:R-:W-:Y:S02]  /*1a60*/  UIADD3.64 UR32, UR16, 0x3fe, URZ ;  /* 0x000003fe10207897 */ /* 0x000fe4000fffe03f */
[----:B------:R-:W-:-:S09]  /*1a70*/  UIADD3.64 UR34, UR18, 0x1fe, URZ ;  /* 0x000001fe12227897 */ /* 0x000fd2000fffe03f */
[----:B------:R-:W-:Y:S01]  /*1a80*/  HGMMA.64x64x16.F32 R24, gdesc[UR32], R24 ;  /* 0x00e00000201879f0 */ /* 0x000fe20008700818 */
[----:B------:R-:W-:Y:S02]  /*1a90*/  UIADD3.64 UR32, UR16, 0x400, URZ ;  /* 0x0000040010207897 */ /* 0x000fe4000fffe03f */
[----:B------:R-:W-:-:S09]  /*1aa0*/  UIADD3.64 UR34, UR18, 0x200, URZ ;  /* 0x0000020012227897 */ /* 0x000fd2000fffe03f */
[----:B------:R-:W-:Y:S01]  /*1ab0*/  HGMMA.64x64x16.F32 R24, gdesc[UR32], R24 ;  /* 0x00e00000201879f0 */ /* 0x000fe20008700818 */
[----:B------:R-:W-:Y:S02]  /*1ac0*/  UIADD3.64 UR32, UR16, 0x402, URZ ;  /* 0x0000040210207897 */ /* 0x000fe4000fffe03f */
[----:B------:R-:W-:Y:S02]  /*1ad0*/  UIADD3.64 UR34, UR18, 0x202, URZ ;  /* 0x0000020212227897 */ /* 0x000fe4000fffe03f */
[----:B------:R-:W-:Y:S02]  /*1ae0*/  UIADD3.64 UR16, UR16, 0x404, URZ ;  /* 0x0000040410107897 */ /* 0x000fe4000fffe03f */
[----:B------:R-:W-:-:S05]  /*1af0*/  UIADD3.64 UR18, UR18, 0x204, URZ ;  /* 0x0000020412127897 */ /* 0x000fca000fffe03f */
[----:B------:R-:W-:Y:S04]  /*1b00*/  HGMMA.64x64x16.F32 R24, gdesc[UR32], R24 ;  /* 0x00e00000201879f0 */ /* 0x000fe80008700818 */
[----:B------:R-:W-:Y:S01]  /*1b10*/  HGMMA.64x64x16.F32 R24, gdesc[UR16], R24, gsb0 ;  /* 0x00e00000101879f0 */ /* 0x000fe20008000818 */
[----:B------:R-:W-:Y:S05]  /*1b20*/  @!P0 BRA `(.L_x_49) ;  /* 0xfffffff800b88947 */ /* 0x000fea000383ffff */
.L_x_47:
[----:B------:R-:W-:Y:S02]  /*1b30*/  WARPGROUP.DEPBAR.LE gsb0, 0x0 ;  /* 0x00008000000079c5 */ /* 0x000fe40000010000 */
[----:B----4-:R-:W-:Y:S01]  /*1b40*/  BAR.SYNC.DEFER_BLOCKING 0x0 ;  /* 0x0000000000007b1d */ /* 0x010fe20000010000 */
[C---:B-1----:R-:W-:Y:S01]  /*1b50*/  IMAD.SHL.U32 R2, R0.reuse, 0x80, RZ ;  /* 0x0000008000027824 */ /* 0x042fe200078e00ff */
[----:B------:R-:W-:Y:S01]  /*1b60*/  F2FP.F16.F32.PACK_AB R24, R25, R24 ;  /* 0x000000181918723e */ /* 0x000fe200000000ff */
[----:B------:R-:W-:Y:S01]  /*1b70*/  IMAD.SHL.U32 R3, R0, 0x40, RZ ;  /* 0x0000004000037824 */ /* 0x000fe200078e00ff */
[----:B------:R-:W-:Y:S02]  /*1b80*/  F2FP.F16.F32.PACK_AB R25, R27, R26 ;  /* 0x0000001a1b19723e */ /* 0x000fe400000000ff */
[----:B------:R-:W-:Y:S02]  /*1b90*/  ELECT P0, URZ, PT ;  /* 0x00000000003f782f */ /* 0x000fe40003800000 */
[----:B------:R-:W-:Y:S01]  /*1ba0*/  LOP3.LUT R2, R2, 0x780, RZ, 0xc0, !PT ;  /* 0x0000078002027812 */ /* 0x000fe200078ec0ff */
[----:B------:R-:W-:Y:S01]  /*1bb0*/  UMOV UR13, UR11 ;  /* 0x0000000b000d7c82 */ /* 0x000fe20008000000 */
[----:B------:R-:W-:Y:S01]  /*1bc0*/  F2FP.F16.F32.PACK_AB R32, R33, R32 ;  /* 0x000000202120723e */ /* 0x000fe200000000ff */
[----:B------:R-:W-:Y:S01]  /*1bd0*/  UMOV UR14, UR27 ;  /* 0x0000001b000e7c82 */ /* 0x000fe20008000000 */
[----:B---3--:R-:W-:Y:S01]  /*1be0*/  LOP3.LUT R4, R2, 0x3800, R3, 0xf8, !PT ;  /* 0x0000380002047812 */ /* 0x008fe200078ef803 */
[----:B------:R-:W-:Y:S01]  /*1bf0*/  IMAD.SHL.U32 R2, R0, 0x10, RZ ;  /* 0x0000001000027824 */ /* 0x000fe200078e00ff */
[----:B------:R-:W-:-:S02]  /*1c00*/  F2FP.F16.F32.PACK_AB R26, R29, R28 ;  /* 0x0000001c1d1a723e */ /* 0x000fc400000000ff */
[----:B------:R-:W-:Y:S02]  /*1c10*/  F2FP.F16.F32.PACK_AB R27, R31, R30 ;  /* 0x0000001e1f1b723e */ /* 0x000fe400000000ff */
[----:B------:R-:W-:Y:S02]  /*1c20*/  LOP3.LUT R3, R2, 0x70, RZ, 0xc0, !PT ;  /* 0x0000007002037812 */ /* 0x000fe400078ec0ff */
[----:B------:R-:W-:Y:S02]  /*1c30*/  F2FP.F16.F32.PACK_AB R33, R35, R34 ;  /* 0x000000222321723e */ /* 0x000fe400000000ff */
[----:B------:R-:W-:Y:S02]  /*1c40*/  LOP3.LUT R3, R3, 0x10, R0, 0x78, !PT ;  /* 0x0000001003037812 */ /* 0x000fe400078e7800 */
[----:B------:R-:W-:Y:S01]  /*1c50*/  F2FP.F16.F32.PACK_AB R40, R41, R40 ;  /* 0x000000282928723e */ /* 0x000fe200000000ff */
[----:B------:R-:W1:Y:S02]  /*1c60*/  @!P2 SYNCS.CCTL.IV [UR12+0x18000] ;  /* 0x01800000ff00a9b1 */ /* 0x000e64000800000c */
[----:B-1----:R-:W-:Y:S01]  /*1c70*/  BAR.SYNC.DEFER_BLOCKING 0x0 ;  /* 0x0000000000007b1d */ /* 0x002fe20000010000 */
[----:B------:R-:W-:-:S02]  /*1c80*/  LOP3.LUT R3, R4, R3, RZ, 0xfc, !PT ;  /* 0x0000000304037212 */ /* 0x000fc400078efcff */
[----:B------:R-:W-:Y:S02]  /*1c90*/  F2FP.F16.F32.PACK_AB R34, R37, R36 ;  /* 0x000000242522723e */ /* 0x000fe400000000ff */
[C---:B------:R-:W-:Y:S01]  /*1ca0*/  LOP3.LUT R2, R3.reuse, 0x20, RZ, 0x3c, !PT ;  /* 0x0000002003027812 */ /* 0x040fe200078e3cff */
[C---:B------:R-:W-:Y:S01]  /*1cb0*/  VIADD R0, R3.reuse, UR12 ;  /* 0x0000000c03007c36 */ /* 0x040fe20008000000 */
[C---:B------:R-:W-:Y:S02]  /*1cc0*/  LOP3.LUT R4, R3.reuse, 0x40, RZ, 0x3c, !PT ;  /* 0x0000004003047812 */ /* 0x040fe400078e3cff */
[----:B------:R-:W-:Y:S01]  /*1cd0*/  LOP3.LUT R3, R3, 0x60, RZ, 0x3c, !PT ;  /* 0x0000006003037812 */ /* 0x000fe200078e3cff */
[----:B------:R-:W-:Y:S01]  /*1ce0*/  VIADD R2, R2, UR12 ;  /* 0x0000000c02027c36 */ /* 0x000fe20008000000 */
[----:B------:R-:W-:Y:S01]  /*1cf0*/  F2FP.F16.F32.PACK_AB R35, R39, R38 ;  /* 0x000000262723723e */ /* 0x000fe200000000ff */
[----:B------:R-:W-:Y:S01]  /*1d00*/  VIADD R4, R4, UR12 ;  /* 0x0000000c04047c36 */ /* 0x000fe20008000000 */
[----:B------:R-:W-:Y:S01]  /*1d10*/  F2FP.F16.F32.PACK_AB R41, R43, R42 ;  /* 0x0000002a2b29723e */ /* 0x000fe200000000ff */
[----:B------:R-:W-:Y:S01]  /*1d20*/  VIADD R3, R3, UR12 ;  /* 0x0000000c03037c36 */ /* 0x000fe20008000000 */
[----:B------:R-:W-:-:S02]  /*1d30*/  F2FP.F16.F32.PACK_AB R48, R49, R48 ;  /* 0x000000303130723e */ /* 0x000fc400000000ff */
[----:B------:R-:W-:Y:S02]  /*1d40*/  F2FP.F16.F32.PACK_AB R42, R45, R44 ;  /* 0x0000002c2d2a723e */ /* 0x000fe400000000ff */
[----:B------:R-:W-:Y:S02]  /*1d50*/  F2FP.F16.F32.PACK_AB R43, R47, R46 ;  /* 0x0000002e2f2b723e */ /* 0x000fe400000000ff */
[----:B------:R-:W-:Y:S02]  /*1d60*/  F2FP.F16.F32.PACK_AB R49, R51, R50 ;  /* 0x000000323331723e */ /* 0x000fe400000000ff */
[----:B------:R-:W-:Y:S01]  /*1d70*/  F2FP.F16.F32.PACK_AB R50, R53, R52 ;  /* 0x000000343532723e */ /* 0x000fe200000000ff */
[----:B------:R-:W1:Y:S01]  /*1d80*/  @!P2 SYNCS.CCTL.IV [UR12+0x18008] ;  /* 0x01800800ff00a9b1 */ /* 0x000e62000800000c */
[----:B------:R-:W-:Y:S01]  /*1d90*/  F2FP.F16.F32.PACK_AB R51, R55, R54 ;  /* 0x000000363733723e */ /* 0x000fe200000000ff */
[----:B-1----:R-:W-:Y:S01]  /*1da0*/  STSM.16.M88.4 [R0], R24 ;  /* 0x0000001800007844 */ /* 0x002fe20000000200 */
[----:B------:R-:W-:-:S03]  /*1db0*/  ISETP.LT.U32.AND P0, PT, R6, 0x20, P0 ;  /* 0x000000200600780c */ /* 0x000fc60000701070 */
[----:B------:R-:W-:Y:S04]  /*1dc0*/  STSM.16.M88.4 [R2], R32 ;  /* 0x0000002002007844 */ /* 0x000fe80000000200 */
[----:B------:R-:W-:Y:S04]  /*1dd0*/  STSM.16.M88.4 [R4], R40 ;  /* 0x0000002804007844 */ /* 0x000fe80000000200 */
[----:B------:R-:W-:Y:S02]  /*1de0*/  STSM.16.M88.4 [R3], R48 ;  /* 0x0000003003007844 */ /* 0x000fe40000000200 */
[----:B------:R-:W-:Y:S01]  /*1df0*/  VOTEU.ANY UP0, P0 ;  /* 0x00000000003f7886 */ /* 0x000fe20000000100 */
[----:B------:R-:W-:Y:S01]  /*1e00*/  VOTEU.ANY UP1, P0 ;  /* 0x00000000003f7886 */ /* 0x000fe20000020100 */
[----:B------:R1:W-:Y:S06]  /*1e10*/  MEMBAR.ALL.CTA ;  /* 0x0000000000007992 */ /* 0x0003ec0000008000 */
[----:B-1----:R-:W1:Y:S01]  /*1e20*/  FENCE.VIEW.ASYNC.S ;  /* 0x00000000000073c6 */ /* 0x002e620000000000 */
[----:B--2---:R-:W-:Y:S01]  /*1e30*/  @UP0 UMOV UR6, UR28 ;  /* 0x0000001c00060c82 */ /* 0x004fe20008000000 */
[----:B------:R-:W-:Y:S01]  /*1e40*/  @UP0 UMOV UR7, UR29 ;  /* 0x0000001d00070c82 */ /* 0x000fe20008000000 */
[----:B-1----:R-:W-:Y:S06]  /*1e50*/  BAR.SYNC.DEFER_BLOCKING 0x0 ;  /* 0x0000000000007b1d */ /* 0x002fec0000010000 */
[----:B------:R1:W-:Y:S01]  /*1e60*/  @UP1 UTMASTG.2D [UR12], [UR6] ;  /* 0x0000000c060013b5 */ /* 0x0003e20008008000 */
[----:B------:R0:W-:Y:S01]  /*1e70*/  UTMACMDFLUSH ;  /* 0x00000000000079b7 */ /* 0x0001e20000000000 */
[----:B------:R-:W-:-:S04]  /*1e80*/  DEPBAR.LE SB0, 0x0 ;  /* 0x000080000000791a */ /* 0x000fc80000000000 */
[----:B------:R-:W-:Y:S06]  /*1e90*/  BAR.SYNC.DEFER_BLOCKING 0x0 ;  /* 0x0000000000007b1d */ /* 0x000fec0000010000 */
[----:B-1----:R-:W-:Y:S05]  /*1ea0*/  EXIT ;  /* 0x000000000000794d */ /* 0x002fea0003800000 */
.L_x_48:
[----:B------:R-:W1:Y:S02]  /*1eb0*/  SYNCS.PHASECHK.TRANS64.TRYWAIT P0, [UR32+0x18000], R2 ;  /* 0x01800002ff0075a7 */ /* 0x000e640008000160 */
[----:B-1----:R-:W-:Y:S05]  /*1ec0*/  @!P0 BRA `(.L_x_48) ;  /* 0xfffffffc00f88947 */ /* 0x002fea000383ffff */
[----:B------:R-:W-:Y:S05]  /*1ed0*/  BRA `(.L_x_50) ;  /* 0xfffffff800607947 */ /* 0x000fea000383ffff */
.L_x_51:
[----:B------:R-:W-:-:S00]  /*1ee0*/  BRA `(.L_x_51) ;  /* 0xfffffffc00fc7947 */ /* 0x000fc0000383ffff */
[----:B------:R-:W-:-:S00]  /*1ef0*/  NOP ;  /* 0x0000000000007918 */ /* 0x000fc00000000000 */
        /* <DEDUP_REMOVED lines=8> */
.L_x_52:


//--------------------- .nv.shared.gluon_wgmma    --------------------------
	.section	.nv.shared.gluon_wgmma,"aw",@nobits
	.sectionflags	@""
	.align	16
	.zero		1024


//--------------------- .nv.shared.reserved.0     --------------------------
	.section	.nv.shared.reserved.0,"aw",@nobits
	.weak		__nv_reservedSMEM_offset_0_alias
	.size		__nv_reservedSMEM_offset_0_alias, 0, 0
	.other		__nv_reservedSMEM_offset_0_alias,@"STO_CUDA_RESERVED_SHARED STV_DEFAULT"
__nv_reservedSMEM_offset_0_alias:
	.zero		0


//--------------------- .nv.constant0.gluon_wgmma --------------------------
	.section	.nv.constant0.gluon_wgmma,"a",@progbits
	.sectionflags	@""
	.align	4
.nv.constant0.gluon_wgmma:
	.zero		608


//--------------------- SYMBOLS --------------------------

	.type		.nv.reservedSmem.offset0,@object
	.size		.nv.reservedSmem.offset0,0x4
